// auto-generated by cutlass_sweep.conv — config: {"arch": "sm_100", "cluster_m": 2, "cluster_n": 1, "conv_kind": "fprop", "dtype": "bf16", "ndim": 2, "tile_k": 64, "tile_m": 256, "tile_n": 64}
#include "cutlass/cutlass.h"
#include "cute/tensor.hpp"
#include "cutlass/kernel_hardware_info.hpp"
#include "cutlass/conv/convolution.h"
#include "cutlass/conv/dispatch_policy.hpp"
#include "cutlass/conv/collective/collective_builder.hpp"
#include "cutlass/conv/kernel/conv_universal.hpp"
#include "cutlass/conv/device/conv_universal_adapter.hpp"
#include "cutlass/epilogue/collective/collective_builder.hpp"

using namespace cute;
using Elem = cutlass::bfloat16_t;
using Acc  = float;
using LayoutAB = cutlass::layout::TensorNHWC;
using LayoutC  = cutlass::layout::TensorNHWC;
constexpr auto ConvOp = cutlass::conv::Operator::kFprop;
using TileShape    = Shape<_256, _64, Shape<_64>>;
using ClusterShape = Shape<_2, _1, _1>;

using CollectiveEpilogue = typename cutlass::epilogue::collective::CollectiveBuilder<
    cutlass::arch::Sm100, cutlass::arch::OpClassTensorOp,
    TileShape, ClusterShape,
    cutlass::epilogue::collective::EpilogueTileAuto,
    Acc, Acc,
    Elem, LayoutC, 128 / cutlass::sizeof_bits<Elem>::value,
    Elem, LayoutC, 128 / cutlass::sizeof_bits<Elem>::value,
    cutlass::epilogue::collective::EpilogueScheduleAuto
  >::CollectiveOp;

using CollectiveMainloop = typename cutlass::conv::collective::CollectiveBuilder<
    cutlass::arch::Sm100, cutlass::arch::OpClassTensorOp, ConvOp,
    Elem, LayoutAB, 128 / cutlass::sizeof_bits<Elem>::value,
    Elem, LayoutAB, 128 / cutlass::sizeof_bits<Elem>::value,
    Acc,
    TileShape, ClusterShape,
    cutlass::conv::collective::StageCountAutoCarveout<
        static_cast<int>(sizeof(typename CollectiveEpilogue::SharedStorage))>,
    cutlass::conv::collective::KernelScheduleAuto
  >::CollectiveOp;

using ProblemShape = cutlass::conv::ConvProblemShape<
    ConvOp, CollectiveMainloop::DispatchPolicy::NumSpatialDimensions>;
using ConvKernel = cutlass::conv::kernel::ConvUniversal<
    ProblemShape, CollectiveMainloop, CollectiveEpilogue>;
using Conv = cutlass::conv::device::ConvUniversalAdapter<ConvKernel>;

auto* _anchor = &cutlass::device_kernel<ConvKernel>;


// ===== COMPILED SASS (sm_100a) =====

	.target	sm_100a

	.elftype	@"ET_EXEC"


//--------------------- .note.nv.tkinfo           --------------------------
	.section	.note.nv.tkinfo,"",@"SHT_NOTE"
	.sectionflags	@"SHF_NOTE_NV_TKINFO"
	.tkinfo
        /*0018*/ 	.word	0x00000002
        /*0030*/ 	.string	""
        /*0030*/ 	.string	"ptxas"
        /*0030*/ 	.string	"Cuda compilation tools, release 13.0, V13.0.88"
        /*0030*/ 	.string	"Build cuda_13.0.r13.0/compiler.36424714_0"
        /*0030*/ 	.string	"-arch sm_100a -m 64 "



//--------------------- .note.nv.cuinfo           --------------------------
	.section	.note.nv.cuinfo,"",@"SHT_NOTE"
	.sectionflags	@"SHF_NOTE_NV_CUINFO"
        /*0018*/ 	.short	0x0002
        /*001a*/ 	.short	0x0064
        /*001c*/ 	.short	0x0082
	.zero		2


//--------------------- .nv.info                  --------------------------
	.section	.nv.info,"",@"SHT_CUDA_INFO"
	.align	4


	//----- nvinfo : EIATTR_REGCOUNT
	.align		4
        /*0000*/ 	.byte	0x04, 0x2f
        /*0002*/ 	.short	(.L_19 - .L_18)
	.align		4
.L_18:
        /*0004*/ 	.word	index@(_ZN7cutlass13device_kernelINS_4conv6kernel13ConvUniversalINS1_16ConvProblemShapeILNS1_8OperatorE0ELi2EEENS1_10collective14CollectiveConvINS1_47MainloopSm100TmaUmmaWarpSpecializedImplicitGemmILS5_0ELi10ELi2ELi1ELi2EN4cute5tupleIJNSA_1CILi2EEENSC_ILi1EEESE_EEEEENSB_IJNSC_ILi256EEENSC_ILi64EEENSB_IJSI_EEEEEENS_10bfloat16_tESL_NSA_8TiledMMAINSA_8MMA_AtomIJNSA_26SM100_MMA_F16BF16_2x1SM_SSISL_SL_fLi256ELi64ELNSA_4UMMA5MajorE0ELSQ_0ELNSP_7ScaleInE0ELSR_0EEEEEENSA_6LayoutINSB_IJSE_SE_SE_EEENSB_IJNSC_ILi0EEESW_SW_EEEEENSB_IJNSA_10UnderscoreESZ_SZ_EEEEENS7_6detail27Sm100ImplicitGemmTileTraitsINSA_25SM100_TMA_2SM_LOAD_IM2COLENSA_14ComposedLayoutINSA_7SwizzleILi3ELi4ELi3EEENSA_18smem_ptr_flag_bitsILi16EEENSU_INSB_IJNSC_ILi8EEESI_EEENSB_IJSI_SE_EEEEEEEvEENS13_INSA_18SM100_TMA_2SM_LOADES1E_vEEEENS_8epilogue10collective18CollectiveEpilogueINS1J_23Sm100TmaWarpSpecializedILi3ELi2ELi32ELb1ELb0EEEJNSB_IJNSC_ILi128EEESI_SJ_EEENSB_IJNSU_IS1O_SE_EENSU_INSC_ILi32EEESE_EEEEESL_NSB_IJNSB_IJlllEEESE_SW_EEESL_S1V_NS1J_6fusion15FusionCallbacksIS1N_NS1W_17LinearCombinationISL_fSL_fLNS_15FloatRoundStyleE2EEES1P_S1T_JEEENSA_5SM1004TMEM4LOAD26SM100_TMEM_LOAD_32dp32b32xENSA_20SM90_TMA_LOAD_IM2COLENS15_INS16_ILi2ELi4ELi3EEES19_NSU_INSB_IJS1A_S1R_EEENSB_IJS1R_SE_EEEEEEENSA_39AutoVectorizingCopyWithAssumedAlignmentILi128EEENSA_21SM90_TMA_STORE_IM2COLES2B_S2D_S2D_EEEvvEEEEvNT_6ParamsE)
        /*0008*/ 	.word	0x0000007d


	//----- nvinfo : EIATTR_FRAME_SIZE
	.align		4
.L_19:
        /*000c*/ 	.byte	0x04, 0x11
        /*000e*/ 	.short	(.L_21 - .L_20)
	.align		4
.L_20:
        /*0010*/ 	.word	index@($__internal_2_$__cuda_sm10x_tcgen05_guardrail_trap_unallocated_columns_being_dealloced)
        /*0014*/ 	.word	0x00000008


	//----- nvinfo : EIATTR_FRAME_SIZE
	.align		4
.L_21:
        /*0018*/ 	.byte	0x04, 0x11
        /*001a*/ 	.short	(.L_23 - .L_22)
	.align		4
.L_22:
        /*001c*/ 	.word	index@($__internal_1_$__cuda_sm10x_tcgen05_guardrail_trap_phase_invalid_during_alloc)
        /*0020*/ 	.word	0x00000008


	//----- nvinfo : EIATTR_FRAME_SIZE
	.align		4
.L_23:
        /*0024*/ 	.byte	0x04, 0x11
        /*0026*/ 	.short	(.L_25 - .L_24)
	.align		4
.L_24:
        /*0028*/ 	.word	index@($__internal_0_$__cuda_sm10x_tcgen05_guardrail_trap_col_being_dealloced_not_returned_by_alloc)
        /*002c*/ 	.word	0x00000008


	//----- nvinfo : EIATTR_FRAME_SIZE
	.align		4
.L_25:
        /*0030*/ 	.byte	0x04, 0x11
        /*0032*/ 	.short	(.L_27 - .L_26)
	.align		4
.L_26:
        /*0034*/ 	.word	index@(_ZN7cutlass13device_kernelINS_4conv6kernel13ConvUniversalINS1_16ConvProblemShapeILNS1_8OperatorE0ELi2EEENS1_10collective14CollectiveConvINS1_47MainloopSm100TmaUmmaWarpSpecializedImplicitGemmILS5_0ELi10ELi2ELi1ELi2EN4cute5tupleIJNSA_1CILi2EEENSC_ILi1EEESE_EEEEENSB_IJNSC_ILi256EEENSC_ILi64EEENSB_IJSI_EEEEEENS_10bfloat16_tESL_NSA_8TiledMMAINSA_8MMA_AtomIJNSA_26SM100_MMA_F16BF16_2x1SM_SSISL_SL_fLi256ELi64ELNSA_4UMMA5MajorE0ELSQ_0ELNSP_7ScaleInE0ELSR_0EEEEEENSA_6LayoutINSB_IJSE_SE_SE_EEENSB_IJNSC_ILi0EEESW_SW_EEEEENSB_IJNSA_10UnderscoreESZ_SZ_EEEEENS7_6detail27Sm100ImplicitGemmTileTraitsINSA_25SM100_TMA_2SM_LOAD_IM2COLENSA_14ComposedLayoutINSA_7SwizzleILi3ELi4ELi3EEENSA_18smem_ptr_flag_bitsILi16EEENSU_INSB_IJNSC_ILi8EEESI_EEENSB_IJSI_SE_EEEEEEEvEENS13_INSA_18SM100_TMA_2SM_LOADES1E_vEEEENS_8epilogue10collective18CollectiveEpilogueINS1J_23Sm100TmaWarpSpecializedILi3ELi2ELi32ELb1ELb0EEEJNSB_IJNSC_ILi128EEESI_SJ_EEENSB_IJNSU_IS1O_SE_EENSU_INSC_ILi32EEESE_EEEEESL_NSB_IJNSB_IJlllEEESE_SW_EEESL_S1V_NS1J_6fusion15FusionCallbacksIS1N_NS1W_17LinearCombinationISL_fSL_fLNS_15FloatRoundStyleE2EEES1P_S1T_JEEENSA_5SM1004TMEM4LOAD26SM100_TMEM_LOAD_32dp32b32xENSA_20SM90_TMA_LOAD_IM2COLENS15_INS16_ILi2ELi4ELi3EEES19_NSU_INSB_IJS1A_S1R_EEENSB_IJS1R_SE_EEEEEEENSA_39AutoVectorizingCopyWithAssumedAlignmentILi128EEENSA_21SM90_TMA_STORE_IM2COLES2B_S2D_S2D_EEEvvEEEEvNT_6ParamsE)
        /*0038*/ 	.word	0x00000008


	//----- nvinfo : EIATTR_MIN_STACK_SIZE
	.align		4
.L_27:
        /*003c*/ 	.byte	0x04, 0x12
        /*003e*/ 	.short	(.L_29 - .L_28)
	.align		4
.L_28:
        /*0040*/ 	.word	index@(_ZN7cutlass13device_kernelINS_4conv6kernel13ConvUniversalINS1_16ConvProblemShapeILNS1_8OperatorE0ELi2EEENS1_10collective14CollectiveConvINS1_47MainloopSm100TmaUmmaWarpSpecializedImplicitGemmILS5_0ELi10ELi2ELi1ELi2EN4cute5tupleIJNSA_1CILi2EEENSC_ILi1EEESE_EEEEENSB_IJNSC_ILi256EEENSC_ILi64EEENSB_IJSI_EEEEEENS_10bfloat16_tESL_NSA_8TiledMMAINSA_8MMA_AtomIJNSA_26SM100_MMA_F16BF16_2x1SM_SSISL_SL_fLi256ELi64ELNSA_4UMMA5MajorE0ELSQ_0ELNSP_7ScaleInE0ELSR_0EEEEEENSA_6LayoutINSB_IJSE_SE_SE_EEENSB_IJNSC_ILi0EEESW_SW_EEEEENSB_IJNSA_10UnderscoreESZ_SZ_EEEEENS7_6detail27Sm100ImplicitGemmTileTraitsINSA_25SM100_TMA_2SM_LOAD_IM2COLENSA_14ComposedLayoutINSA_7SwizzleILi3ELi4ELi3EEENSA_18smem_ptr_flag_bitsILi16EEENSU_INSB_IJNSC_ILi8EEESI_EEENSB_IJSI_SE_EEEEEEEvEENS13_INSA_18SM100_TMA_2SM_LOADES1E_vEEEENS_8epilogue10collective18CollectiveEpilogueINS1J_23Sm100TmaWarpSpecializedILi3ELi2ELi32ELb1ELb0EEEJNSB_IJNSC_ILi128EEESI_SJ_EEENSB_IJNSU_IS1O_SE_EENSU_INSC_ILi32EEESE_EEEEESL_NSB_IJNSB_IJlllEEESE_SW_EEESL_S1V_NS1J_6fusion15FusionCallbacksIS1N_NS1W_17LinearCombinationISL_fSL_fLNS_15FloatRoundStyleE2EEES1P_S1T_JEEENSA_5SM1004TMEM4LOAD26SM100_TMEM_LOAD_32dp32b32xENSA_20SM90_TMA_LOAD_IM2COLENS15_INS16_ILi2ELi4ELi3EEES19_NSU_INSB_IJS1A_S1R_EEENSB_IJS1R_SE_EEEEEEENSA_39AutoVectorizingCopyWithAssumedAlignmentILi128EEENSA_21SM90_TMA_STORE_IM2COLES2B_S2D_S2D_EEEvvEEEEvNT_6ParamsE)
        /*0044*/ 	.word	0x00000008
.L_29:


//--------------------- .nv.compat                --------------------------
	.section	.nv.compat,"",@"SHT_CUDA_COMPAT_INFO"
	.align	4
        /*0000*/ 	.byte	0x02, 0x09, 0x01, 0x00, 0x02, 0x02, 0x02, 0x00, 0x02, 0x05, 0x05, 0x00, 0x03, 0x07, 0x01, 0x01
        /*0010*/ 	.byte	0x02, 0x03, 0x01, 0x00, 0x02, 0x06, 0x01, 0x00, 0x04, 0x0b, 0x08, 0x00, 0x09, 0x00, 0x00, 0x00
        /*0020*/ 	.byte	0x00, 0x00, 0x00, 0x00


//--------------------- .nv.info._ZN7cutlass13device_kernelINS_4conv6kernel13ConvUniversalINS1_16ConvProblemShapeILNS1_8OperatorE0ELi2EEENS1_10collective14CollectiveConvINS1_47MainloopSm100TmaUmmaWarpSpecializedImplicitGemmILS5_0ELi10ELi2ELi1ELi2EN4cute5tupleIJNSA_1CILi2EEENSC_ILi1EEESE_EEEEENSB_IJNSC_ILi256EEENSC_ILi64EEENSB_IJSI_EEEEEENS_10bfloat16_tESL_NSA_8TiledMMAINSA_8MMA_AtomIJNSA_26SM100_MMA_F16BF16_2x1SM_SSISL_SL_fLi256ELi64ELNSA_4UMMA5MajorE0ELSQ_0ELNSP_7ScaleInE0ELSR_0EEEEEENSA_6LayoutINSB_IJSE_SE_SE_EEENSB_IJNSC_ILi0EEESW_SW_EEEEENSB_IJNSA_10UnderscoreESZ_SZ_EEEEENS7_6detail27Sm100ImplicitGemmTileTraitsINSA_25SM100_TMA_2SM_LOAD_IM2COLENSA_14ComposedLayoutINSA_7SwizzleILi3ELi4ELi3EEENSA_18smem_ptr_flag_bitsILi16EEENSU_INSB_IJNSC_ILi8EEESI_EEENSB_IJSI_SE_EEEEEEEvEENS13_INSA_18SM100_TMA_2SM_LOADES1E_vEEEENS_8epilogue10collective18CollectiveEpilogueINS1J_23Sm100TmaWarpSpecializedILi3ELi2ELi32ELb1ELb0EEEJNSB_IJNSC_ILi128EEESI_SJ_EEENSB_IJNSU_IS1O_SE_EENSU_INSC_ILi32EEESE_EEEEESL_NSB_IJNSB_IJlllEEESE_SW_EEESL_S1V_NS1J_6fusion15FusionCallbacksIS1N_NS1W_17LinearCombinationISL_fSL_fLNS_15FloatRoundStyleE2EEES1P_S1T_JEEENSA_5SM1004TMEM4LOAD26SM100_TMEM_LOAD_32dp32b32xENSA_20SM90_TMA_LOAD_IM2COLENS15_INS16_ILi2ELi4ELi3EEES19_NSU_INSB_IJS1A_S1R_EEENSB_IJS1R_SE_EEEEEEENSA_39AutoVectorizingCopyWithAssumedAlignmentILi128EEENSA_21SM90_TMA_STORE_IM2COLES2B_S2D_S2D_EEEvvEEEEvNT_6ParamsE --------------------------
	.section	.nv.info._ZN7cutlass13device_kernelINS_4conv6kernel13ConvUniversalINS1_16ConvProblemShapeILNS1_8OperatorE0ELi2EEENS1_10collective14CollectiveConvINS1_47MainloopSm100TmaUmmaWarpSpecializedImplicitGemmILS5_0ELi10ELi2ELi1ELi2EN4cute5tupleIJNSA_1CILi2EEENSC_ILi1EEESE_EEEEENSB_IJNSC_ILi256EEENSC_ILi64EEENSB_IJSI_EEEEEENS_10bfloat16_tESL_NSA_8TiledMMAINSA_8MMA_AtomIJNSA_26SM100_MMA_F16BF16_2x1SM_SSISL_SL_fLi256ELi64ELNSA_4UMMA5MajorE0ELSQ_0ELNSP_7ScaleInE0ELSR_0EEEEEENSA_6LayoutINSB_IJSE_SE_SE_EEENSB_IJNSC_ILi0EEESW_SW_EEEEENSB_IJNSA_10UnderscoreESZ_SZ_EEEEENS7_6detail27Sm100ImplicitGemmTileTraitsINSA_25SM100_TMA_2SM_LOAD_IM2COLENSA_14ComposedLayoutINSA_7SwizzleILi3ELi4ELi3EEENSA_18smem_ptr_flag_bitsILi16EEENSU_INSB_IJNSC_ILi8EEESI_EEENSB_IJSI_SE_EEEEEEEvEENS13_INSA_18SM100_TMA_2SM_LOADES1E_vEEEENS_8epilogue10collective18CollectiveEpilogueINS1J_23Sm100TmaWarpSpecializedILi3ELi2ELi32ELb1ELb0EEEJNSB_IJNSC_ILi128EEESI_SJ_EEENSB_IJNSU_IS1O_SE_EENSU_INSC_ILi32EEESE_EEEEESL_NSB_IJNSB_IJlllEEESE_SW_EEESL_S1V_NS1J_6fusion15FusionCallbacksIS1N_NS1W_17LinearCombinationISL_fSL_fLNS_15FloatRoundStyleE2EEES1P_S1T_JEEENSA_5SM1004TMEM4LOAD26SM100_TMEM_LOAD_32dp32b32xENSA_20SM90_TMA_LOAD_IM2COLENS15_INS16_ILi2ELi4ELi3EEES19_NSU_INSB_IJS1A_S1R_EEENSB_IJS1R_SE_EEEEEEENSA_39AutoVectorizingCopyWithAssumedAlignmentILi128EEENSA_21SM90_TMA_STORE_IM2COLES2B_S2D_S2D_EEEvvEEEEvNT_6ParamsE,"",@"SHT_CUDA_INFO"
	.sectionflags	@""
	.align	4


	//----- nvinfo : EIATTR_CUDA_API_VERSION
	.align		4
        /*0000*/ 	.byte	0x04, 0x37
        /*0002*/ 	.short	(.L_31 - .L_30)
.L_30:
        /*0004*/ 	.word	0x00000082


	//----- nvinfo : EIATTR_KPARAM_INFO
	.align		4
.L_31:
        /*0008*/ 	.byte	0x04, 0x17
        /*000a*/ 	.short	(.L_33 - .L_32)
.L_32:
        /*000c*/ 	.word	0x00000000
        /*0010*/ 	.short	0x0000
        /*0012*/ 	.short	0x0000
        /*0014*/ 	.byte	0x00, 0xf0, 0x01, 0x20


	//----- nvinfo : EIATTR_AT_ENTRY_FRAGMENTS
	.align		4
.L_33:
        /*0018*/ 	.byte	0x04, 0x4f
        /*001a*/ 	.short	(.L_35 - .L_34)


	//   ....[0]....
.L_34:
        /*001c*/ 	.word	0x00000007


	//----- nvinfo : EIATTR_RESERVED_SMEM_USED
	.align		4
.L_35:
        /*0020*/ 	.byte	0x01, 0x41
	.zero		2


	//----- nvinfo : EIATTR_SPARSE_MMA_MASK
	.align		4
        /*0024*/ 	.byte	0x03, 0x50
        /*0026*/ 	.short	0x0000


	//----- nvinfo : EIATTR_TCGEN05_2CTA_USED
	.align		4
        /*0028*/ 	.byte	0x01, 0x52
	.zero		2


	//----- nvinfo : EIATTR_MAXREG_COUNT
	.align		4
        /*002c*/ 	.byte	0x03, 0x1b
        /*002e*/ 	.short	0x00ff


	//----- nvinfo : EIATTR_NUM_BARRIERS
	.align		4
        /*0030*/ 	.byte	0x02, 0x4c
        /*0032*/ 	.byte	0x07
	.zero		1


	//----- nvinfo : EIATTR_EXTERNS
	.align		4
        /*0034*/ 	.byte	0x04, 0x0f
        /*0036*/ 	.short	(.L_37 - .L_36)


	//   ....[0]....
	.align		4
.L_36:
        /*0038*/ 	.word	index@(__assertfail)


	//----- nvinfo : EIATTR_MERCURY_ISA_VERSION
	.align		4
.L_37:
        /*003c*/ 	.byte	0x03, 0x5f
        /*003e*/ 	.short	0x0101


	//----- nvinfo : EIATTR_INT_WARP_WIDE_INSTR_OFFSETS
	.align		4
        /*0040*/ 	.byte	0x04, 0x31
        /*0042*/ 	.short	(.L_39 - .L_38)


	//   ....[0]....
.L_38:
        /*0044*/ 	.word	0x00000d20


	//   ....[1]....
        /*0048*/ 	.word	0x00000dd0


	//   ....[2]....
        /*004c*/ 	.word	0x00004640


	//   ....[3]....
        /*0050*/ 	.word	0x00004660


	//   ....[4]....
        /*0054*/ 	.word	0x00004690


	//   ....[5]....
        /*0058*/ 	.word	0x000052f0


	//   ....[6]....
        /*005c*/ 	.word	0x00005430


	//   ....[7]....
        /*0060*/ 	.word	0x00005530


	//   ....[8]....
        /*0064*/ 	.word	0x00005630


	//----- nvinfo : EIATTR_COOP_GROUP_MASK_REGIDS
	.align		4
.L_39:
        /*0068*/ 	.byte	0x04, 0x29
        /*006a*/ 	.short	(.L_41 - .L_40)


	//   ....[0]....
.L_40:
        /*006c*/ 	.word	0xffffffff


	//   ....[1]....
        /*0070*/ 	.word	0xffffffff


	//   ....[2]....
        /*0074*/ 	.word	0xffffffff


	//   ....[3]....
        /*0078*/ 	.word	0xffffffff


	//   ....[4]....
        /*007c*/ 	.word	0xffffffff


	//   ....[5]....
        /*0080*/ 	.word	0xffffffff


	//   ....[6]....
        /*0084*/ 	.word	0xffffffff


	//   ....[7]....
        /*0088*/ 	.word	0xffffffff


	//   ....[8]....
        /*008c*/ 	.word	0xffffffff


	//   ....[9]....
        /*0090*/ 	.word	0xffffffff


	//   ....[10]....
        /*0094*/ 	.word	0xffffffff


	//   ....[11]....
        /*0098*/ 	.word	0xffffffff


	//   ....[12]....
        /*009c*/ 	.word	0xffffffff


	//----- nvinfo : EIATTR_COOP_GROUP_INSTR_OFFSETS
	.align		4
.L_41:
        /*00a0*/ 	.byte	0x04, 0x28
        /*00a2*/ 	.short	(.L_43 - .L_42)


	//   ....[0]....
.L_42:
        /*00a4*/ 	.word	0x000000d0


	//   ....[1]....
        /*00a8*/ 	.word	0x00000540


	//   ....[2]....
        /*00ac*/ 	.word	0x000007d0


	//   ....[3]....
        /*00b0*/ 	.word	0x00000950


	//   ....[4]....
        /*00b4*/ 	.word	0x00000a50


	//   ....[5]....
        /*00b8*/ 	.word	0x00000ba0


	//   ....[6]....
        /*00bc*/ 	.word	0x00000e40


	//   ....[7]....
        /*00c0*/ 	.word	0x00002500


	//   ....[8]....
        /*00c4*/ 	.word	0x00003510


	//   ....[9]....
        /*00c8*/ 	.word	0x000039e0


	//   ....[10]....
        /*00cc*/ 	.word	0x00003a10


	//   ....[11]....
        /*00d0*/ 	.word	0x00004560


	//   ....[12]....
        /*00d4*/ 	.word	0x00004760


	//----- nvinfo : EIATTR_VRC_CTA_INIT_COUNT
	.align		4
.L_43:
        /*00d8*/ 	.byte	0x02, 0x4a
        /*00da*/ 	.byte	0x80
	.zero		1


	//----- nvinfo : EIATTR_SYSCALL_OFFSETS
	.align		4
        /*00dc*/ 	.byte	0x04, 0x46
        /*00de*/ 	.short	(.L_45 - .L_44)


	//   ....[0]....
.L_44:
        /*00e0*/ 	.word	0x00006360


	//   ....[1]....
        /*00e4*/ 	.word	0x00006450


	//   ....[2]....
        /*00e8*/ 	.word	0x00006e50


	//   ....[3]....
        /*00ec*/ 	.word	0x00007b30


	//----- nvinfo : EIATTR_MBARRIER_INSTR_OFFSETS
	.align		4
.L_45:
        /*00f0*/ 	.byte	0x04, 0x39
        /*00f2*/ 	.short	(.L_47 - .L_46)


	//   ....[0]....
.L_46:
        /*00f4*/ 	.word	0x00000670
        /*00f8*/ 	.word	0x000000ff
        /*00fc*/ 	.word	0x00000000
        /*0100*/ 	.short	0x0100
        /*0102*/ 	.byte	0x04
	.zero		1


	//   ....[1]....
        /*0104*/ 	.word	0x00000680
        /*0108*/ 	.word	0x000000ff
        /*010c*/ 	.word	0x00000050
        /*0110*/ 	.short	0x0100
        /*0112*/ 	.byte	0x04
	.zero		1


	//   ....[2]....
        /*0114*/ 	.word	0x00000690
        /*0118*/ 	.word	0x000000ff
        /*011c*/ 	.word	0x00000008
        /*0120*/ 	.short	0x0100
        /*0122*/ 	.byte	0x04
	.zero		1


	//   ....[3]....
        /*0124*/ 	.word	0x000006a0
        /*0128*/ 	.word	0x000000ff
        /*012c*/ 	.word	0x00000058
        /*0130*/ 	.short	0x0100
        /*0132*/ 	.byte	0x04
	.zero		1


	//   ....[4]....
        /*0134*/ 	.word	0x000006b0
        /*0138*/ 	.word	0x000000ff
        /*013c*/ 	.word	0x00000010
        /*0140*/ 	.short	0x0100
        /*0142*/ 	.byte	0x04
	.zero		1


	//   ....[5]....
        /*0144*/ 	.word	0x000006c0
        /*0148*/ 	.word	0x000000ff
        /*014c*/ 	.word	0x00000060
        /*0150*/ 	.short	0x0100
        /*0152*/ 	.byte	0x04
	.zero		1


	//   ....[6]....
        /*0154*/ 	.word	0x000006d0
        /*0158*/ 	.word	0x000000ff
        /*015c*/ 	.word	0x00000018
        /*0160*/ 	.short	0x0100
        /*0162*/ 	.byte	0x04
	.zero		1


	//   ....[7]....
        /*0164*/ 	.word	0x000006e0
        /*0168*/ 	.word	0x000000ff
        /*016c*/ 	.word	0x00000068
        /*0170*/ 	.short	0x0100
        /*0172*/ 	.byte	0x04
	.zero		1


	//   ....[8]....
        /*0174*/ 	.word	0x000006f0
        /*0178*/ 	.word	0x000000ff
        /*017c*/ 	.word	0x00000020
        /*0180*/ 	.short	0x0100
        /*0182*/ 	.byte	0x04
	.zero		1


	//   ....[9]....
        /*0184*/ 	.word	0x00000700
        /*0188*/ 	.word	0x000000ff
        /*018c*/ 	.word	0x00000070
        /*0190*/ 	.short	0x0100
        /*0192*/ 	.byte	0x04
	.zero		1


	//   ....[10]....
        /*0194*/ 	.word	0x00000710
        /*0198*/ 	.word	0x000000ff
        /*019c*/ 	.word	0x00000028
        /*01a0*/ 	.short	0x0100
        /*01a2*/ 	.byte	0x04
	.zero		1


	//   ....[11]....
        /*01a4*/ 	.word	0x00000720
        /*01a8*/ 	.word	0x000000ff
        /*01ac*/ 	.word	0x00000078
        /*01b0*/ 	.short	0x0100
        /*01b2*/ 	.byte	0x04
	.zero		1


	//   ....[12]....
        /*01b4*/ 	.word	0x00000730
        /*01b8*/ 	.word	0x000000ff
        /*01bc*/ 	.word	0x00000030
        /*01c0*/ 	.short	0x0100
        /*01c2*/ 	.byte	0x04
	.zero		1


	//   ....[13]....
        /*01c4*/ 	.word	0x00000740
        /*01c8*/ 	.word	0x000000ff
        /*01cc*/ 	.word	0x00000080
        /*01d0*/ 	.short	0x0100
        /*01d2*/ 	.byte	0x04
	.zero		1


	//   ....[14]....
        /*01d4*/ 	.word	0x00000750
        /*01d8*/ 	.word	0x000000ff
        /*01dc*/ 	.word	0x00000038
        /*01e0*/ 	.short	0x0100
        /*01e2*/ 	.byte	0x04
	.zero		1


	//   ....[15]....
        /*01e4*/ 	.word	0x00000760
        /*01e8*/ 	.word	0x000000ff
        /*01ec*/ 	.word	0x00000088
        /*01f0*/ 	.short	0x0100
        /*01f2*/ 	.byte	0x04
	.zero		1


	//   ....[16]....
        /*01f4*/ 	.word	0x00000770
        /*01f8*/ 	.word	0x000000ff
        /*01fc*/ 	.word	0x00000040
        /*0200*/ 	.short	0x0100
        /*0202*/ 	.byte	0x04
	.zero		1


	//   ....[17]....
        /*0204*/ 	.word	0x00000780
        /*0208*/ 	.word	0x000000ff
        /*020c*/ 	.word	0x00000090
        /*0210*/ 	.short	0x0100
        /*0212*/ 	.byte	0x04
	.zero		1


	//   ....[18]....
        /*0214*/ 	.word	0x00000790
        /*0218*/ 	.word	0x000000ff
        /*021c*/ 	.word	0x00000048
        /*0220*/ 	.short	0x0100
        /*0222*/ 	.byte	0x04
	.zero		1


	//   ....[19]....
        /*0224*/ 	.word	0x000007a0
        /*0228*/ 	.word	0x000000ff
        /*022c*/ 	.word	0x00000098
        /*0230*/ 	.short	0x0100
        /*0232*/ 	.byte	0x04
	.zero		1


	//   ....[20]....
        /*0234*/ 	.word	0x000008e0
        /*0238*/ 	.word	0x000000ff
        /*023c*/ 	.word	0x000000a0
        /*0240*/ 	.short	0x0100
        /*0242*/ 	.byte	0x04
	.zero		1


	//   ....[21]....
        /*0244*/ 	.word	0x000008f0
        /*0248*/ 	.word	0x000000ff
        /*024c*/ 	.word	0x000000b8
        /*0250*/ 	.short	0x0100
        /*0252*/ 	.byte	0x04
	.zero		1


	//   ....[22]....
        /*0254*/ 	.word	0x00000900
        /*0258*/ 	.word	0x000000ff
        /*025c*/ 	.word	0x000000a8
        /*0260*/ 	.short	0x0100
        /*0262*/ 	.byte	0x04
	.zero		1


	//   ....[23]....
        /*0264*/ 	.word	0x00000910
        /*0268*/ 	.word	0x000000ff
        /*026c*/ 	.word	0x000000c0
        /*0270*/ 	.short	0x0100
        /*0272*/ 	.byte	0x04
	.zero		1


	//   ....[24]....
        /*0274*/ 	.word	0x00000920
        /*0278*/ 	.word	0x000000ff
        /*027c*/ 	.word	0x000000b0
        /*0280*/ 	.short	0x0100
        /*0282*/ 	.byte	0x04
	.zero		1


	//   ....[25]....
        /*0284*/ 	.word	0x00000930
        /*0288*/ 	.word	0x000000ff
        /*028c*/ 	.word	0x000000c8
        /*0290*/ 	.short	0x0100
        /*0292*/ 	.byte	0x04
	.zero		1


	//   ....[26]....
        /*0294*/ 	.word	0x00000a20
        /*0298*/ 	.word	0x000000ff
        /*029c*/ 	.word	0x000000d0
        /*02a0*/ 	.short	0x0100
        /*02a2*/ 	.byte	0x04
	.zero		1


	//   ....[27]....
        /*02a4*/ 	.word	0x00000a30
        /*02a8*/ 	.word	0x000000ff
        /*02ac*/ 	.word	0x000000d8
        /*02b0*/ 	.short	0x0100
        /*02b2*/ 	.byte	0x04
	.zero		1


	//   ....[28]....
        /*02b4*/ 	.word	0x00000b70
        /*02b8*/ 	.word	0x000000ff
        /*02bc*/ 	.word	0x000000e0
        /*02c0*/ 	.short	0x0100
        /*02c2*/ 	.byte	0x06
	.zero		1


	//   ....[29]....
        /*02c4*/ 	.word	0x00000b80
        /*02c8*/ 	.word	0x000000ff
        /*02cc*/ 	.word	0x000000e8
        /*02d0*/ 	.short	0x0100
        /*02d2*/ 	.byte	0x06
	.zero		1


	//   ....[30]....
        /*02d4*/ 	.word	0x00000cc0
        /*02d8*/ 	.word	0x000000ff
        /*02dc*/ 	.word	0x000000f0
        /*02e0*/ 	.short	0x0100
        /*02e2*/ 	.byte	0x04
	.zero		1


	//   ....[31]....
        /*02e4*/ 	.word	0x00000cd0
        /*02e8*/ 	.word	0x000000ff
        /*02ec*/ 	.word	0x00000100
        /*02f0*/ 	.short	0x0100
        /*02f2*/ 	.byte	0x04
	.zero		1


	//   ....[32]....
        /*02f4*/ 	.word	0x00000ce0
        /*02f8*/ 	.word	0x000000ff
        /*02fc*/ 	.word	0x000000f8
        /*0300*/ 	.short	0x0100
        /*0302*/ 	.byte	0x04
	.zero		1


	//   ....[33]....
        /*0304*/ 	.word	0x00000cf0
        /*0308*/ 	.word	0x000000ff
        /*030c*/ 	.word	0x00000108
        /*0310*/ 	.short	0x0100
        /*0312*/ 	.byte	0x04
	.zero		1


	//   ....[34]....
        /*0314*/ 	.word	0x00000df0
        /*0318*/ 	.word	0x000000ff
        /*031c*/ 	.word	0x00000110
        /*0320*/ 	.short	0x0100
        /*0322*/ 	.byte	0x06
	.zero		1


	//   ....[35]....
        /*0324*/ 	.word	0x00001930
        /*0328*/ 	.word	0x000000ff
        /*032c*/ 	.word	0x00000050
        /*0330*/ 	.short	0x010a
        /*0332*/ 	.byte	0x04
	.zero		1


	//   ....[36]....
        /*0334*/ 	.word	0x00001bb0
        /*0338*/ 	.word	0x000000ff
        /*033c*/ 	.word	0x00000050
        /*0340*/ 	.short	0x010a
        /*0342*/ 	.byte	0x09
	.zero		1


	//   ....[37]....
        /*0344*/ 	.word	0x00001d60
        /*0348*/ 	.word	0x000000ff
        /*034c*/ 	.word	0x00000050
        /*0350*/ 	.short	0x010a
        /*0352*/ 	.byte	0x07
	.zero		1


	//   ....[38]....
        /*0354*/ 	.word	0x00001f30
        /*0358*/ 	.word	0x000000ff
        /*035c*/ 	.word	0x000000d8
        /*0360*/ 	.short	0x0101
        /*0362*/ 	.byte	0x19
	.zero		1


	//   ....[39]....
        /*0364*/ 	.word	0x00001f60
        /*0368*/ 	.word	0x000000ff
        /*036c*/ 	.word	0x00000050
        /*0370*/ 	.short	0x010a
        /*0372*/ 	.byte	0x04
	.zero		1


	//   ....[40]....
        /*0374*/ 	.word	0x00002180
        /*0378*/ 	.word	0x000000ff
        /*037c*/ 	.word	0x00000050
        /*0380*/ 	.short	0x010a
        /*0382*/ 	.byte	0x09
	.zero		1


	//   ....[41]....
        /*0384*/ 	.word	0x00002330
        /*0388*/ 	.word	0x000000ff
        /*038c*/ 	.word	0x00000050
        /*0390*/ 	.short	0x010a
        /*0392*/ 	.byte	0x07
	.zero		1


	//   ....[42]....
        /*0394*/ 	.word	0x00002510
        /*0398*/ 	.word	0x000000ff
        /*039c*/ 	.word	0x000000e0
        /*03a0*/ 	.short	0x010a
        /*03a2*/ 	.byte	0x19
	.zero		1


	//   ....[43]....
        /*03a4*/ 	.word	0x000025d0
        /*03a8*/ 	.word	0x000000ff
        /*03ac*/ 	.word	0x00000000
        /*03b0*/ 	.short	0x0101
        /*03b2*/ 	.byte	0x04
	.zero		1


	//   ....[44]....
        /*03b4*/ 	.word	0x00002bd0
        /*03b8*/ 	.word	0x000000ff
        /*03bc*/ 	.word	0x00000000
        /*03c0*/ 	.short	0x010a
        /*03c2*/ 	.byte	0x04
	.zero		1


	//   ....[45]....
        /*03c4*/ 	.word	0x00002c70
        /*03c8*/ 	.word	0x000000ff
        /*03cc*/ 	.word	0x00000000
        /*03d0*/ 	.short	0x010a
        /*03d2*/ 	.byte	0x05
	.zero		1


	//   ....[46]....
        /*03d4*/ 	.word	0x00002d10
        /*03d8*/ 	.word	0x000000ff
        /*03dc*/ 	.word	0x00000000
        /*03e0*/ 	.short	0x010a
        /*03e2*/ 	.byte	0x05
	.zero		1


	//   ....[47]....
        /*03e4*/ 	.word	0x00002db0
        /*03e8*/ 	.word	0x000000ff
        /*03ec*/ 	.word	0x00000000
        /*03f0*/ 	.short	0x010a
        /*03f2*/ 	.byte	0x05
	.zero		1


	//   ....[48]....
        /*03f4*/ 	.word	0x00002e50
        /*03f8*/ 	.word	0x000000ff
        /*03fc*/ 	.word	0x00000000
        /*0400*/ 	.short	0x010a
        /*0402*/ 	.byte	0x05
	.zero		1


	//   ....[49]....
        /*0404*/ 	.word	0x00002ef0
        /*0408*/ 	.word	0x000000ff
        /*040c*/ 	.word	0x00000000
        /*0410*/ 	.short	0x010a
        /*0412*/ 	.byte	0x05
	.zero		1


	//   ....[50]....
        /*0414*/ 	.word	0x00002f90
        /*0418*/ 	.word	0x000000ff
        /*041c*/ 	.word	0x00000000
        /*0420*/ 	.short	0x010a
        /*0422*/ 	.byte	0x05
	.zero		1


	//   ....[51]....
        /*0424*/ 	.word	0x00003030
        /*0428*/ 	.word	0x000000ff
        /*042c*/ 	.word	0x00000000
        /*0430*/ 	.short	0x010a
        /*0432*/ 	.byte	0x05
	.zero		1


	//   ....[52]....
        /*0434*/ 	.word	0x000030d0
        /*0438*/ 	.word	0x000000ff
        /*043c*/ 	.word	0x00000000
        /*0440*/ 	.short	0x010a
        /*0442*/ 	.byte	0x05
	.zero		1


	//   ....[53]....
        /*0444*/ 	.word	0x00003180
        /*0448*/ 	.word	0x00000000
        /*044c*/ 	.word	0x00000000
        /*0450*/ 	.short	0x010a
        /*0452*/ 	.byte	0xff
	.zero		1


	//   ....[54]....
        /*0454*/ 	.word	0x000032d0
        /*0458*/ 	.word	0x000000ff
        /*045c*/ 	.word	0x000000e8
        /*0460*/ 	.short	0x010a
        /*0462*/ 	.byte	0x04
	.zero		1


	//   ....[55]....
        /*0464*/ 	.word	0x00003370
        /*0468*/ 	.word	0x000000ff
        /*046c*/ 	.word	0x000000e0
        /*0470*/ 	.short	0x010a
        /*0472*/ 	.byte	0x04
	.zero		1


	//   ....[56]....
        /*0474*/ 	.word	0x00003410
        /*0478*/ 	.word	0x000000ff
        /*047c*/ 	.word	0x00000000
        /*0480*/ 	.short	0x0101
        /*0482*/ 	.byte	0x05
	.zero		1


	//   ....[57]....
        /*0484*/ 	.word	0x00003450
        /*0488*/ 	.word	0x000000ff
        /*048c*/ 	.word	0x000000e8
        /*0490*/ 	.short	0x0106
        /*0492*/ 	.byte	0x04
	.zero		1


	//   ....[58]....
        /*0494*/ 	.word	0x00003490
        /*0498*/ 	.word	0x00000000
        /*049c*/ 	.word	0x000000e8
        /*04a0*/ 	.short	0x010a
        /*04a2*/ 	.byte	0xff
	.zero		1


	//   ....[59]....
        /*04a4*/ 	.word	0x000036e0
        /*04a8*/ 	.word	0x000000ff
        /*04ac*/ 	.word	0x00000008
        /*04b0*/ 	.short	0x010a
        /*04b2*/ 	.byte	0x05
	.zero		1


	//   ....[60]....
        /*04b4*/ 	.word	0x00003700
        /*04b8*/ 	.word	0x000000ff
        /*04bc*/ 	.word	0x00000008
        /*04c0*/ 	.short	0x010a
        /*04c2*/ 	.byte	0x05
	.zero		1


	//   ....[61]....
        /*04c4*/ 	.word	0x00003890
        /*04c8*/ 	.word	0x000000ff
        /*04cc*/ 	.word	0x00000008
        /*04d0*/ 	.short	0x010a
        /*04d2*/ 	.byte	0x05
	.zero		1


	//   ....[62]....
        /*04d4*/ 	.word	0x000038b0
        /*04d8*/ 	.word	0x000000ff
        /*04dc*/ 	.word	0x00000008
        /*04e0*/ 	.short	0x010a
        /*04e2*/ 	.byte	0x05
	.zero		1


	//   ....[63]....
        /*04e4*/ 	.word	0x00003970
        /*04e8*/ 	.word	0x000000ff
        /*04ec*/ 	.word	0x00000000
        /*04f0*/ 	.short	0x0101
        /*04f2*/ 	.byte	0x04
	.zero		1


	//   ....[64]....
        /*04f4*/ 	.word	0x00003d00
        /*04f8*/ 	.word	0x000000ff
        /*04fc*/ 	.word	0x000000e0
        /*0500*/ 	.short	0x010a
        /*0502*/ 	.byte	0x14
	.zero		1


	//   ....[65]....
        /*0504*/ 	.word	0x00003da0
        /*0508*/ 	.word	0x000000ff
        /*050c*/ 	.word	0x00000000
        /*0510*/ 	.short	0x0101
        /*0512*/ 	.byte	0x22
	.zero		1


	//   ....[66]....
        /*0514*/ 	.word	0x00003de0
        /*0518*/ 	.word	0x000000ff
        /*051c*/ 	.word	0x00000100
        /*0520*/ 	.short	0x010a
        /*0522*/ 	.byte	0x19
	.zero		1


	//   ....[67]....
        /*0524*/ 	.word	0x00003e80
        /*0528*/ 	.word	0x000000ff
        /*052c*/ 	.word	0x00000000
        /*0530*/ 	.short	0x010a
        /*0532*/ 	.byte	0x04
	.zero		1


	//   ....[68]....
        /*0534*/ 	.word	0x00003ed0
        /*0538*/ 	.word	0x000000ff
        /*053c*/ 	.word	0x00000000
        /*0540*/ 	.short	0x010a
        /*0542*/ 	.byte	0x12
	.zero		1


	//   ....[69]....
        /*0544*/ 	.word	0x00004020
        /*0548*/ 	.word	0x000000ff
        /*054c*/ 	.word	0x00000000
        /*0550*/ 	.short	0x010a
        /*0552*/ 	.byte	0x05
	.zero		1


	//   ....[70]....
        /*0554*/ 	.word	0x00004350
        /*0558*/ 	.word	0x000000ff
        /*055c*/ 	.word	0x00000000
        /*0560*/ 	.short	0x010a
        /*0562*/ 	.byte	0x04
	.zero		1


	//   ....[71]....
        /*0564*/ 	.word	0x000043f0
        /*0568*/ 	.word	0x00000000
        /*056c*/ 	.word	0x00000000
        /*0570*/ 	.short	0x010a
        /*0572*/ 	.byte	0xff
	.zero		1


	//   ....[72]....
        /*0574*/ 	.word	0x00004430
        /*0578*/ 	.word	0x00000000
        /*057c*/ 	.word	0x00000000
        /*0580*/ 	.short	0x010a
        /*0582*/ 	.byte	0xff
	.zero		1


	//   ....[73]....
        /*0584*/ 	.word	0x000044a0
        /*0588*/ 	.word	0x000000ff
        /*058c*/ 	.word	0x00000000
        /*0590*/ 	.short	0x0101
        /*0592*/ 	.byte	0x04
	.zero		1


	//   ....[74]....
        /*0594*/ 	.word	0x000044e0
        /*0598*/ 	.word	0x000000ff
        /*059c*/ 	.word	0x00000110
        /*05a0*/ 	.short	0x010a
        /*05a2*/ 	.byte	0x14
	.zero		1


	//   ....[75]....
        /*05a4*/ 	.word	0x00004550
        /*05a8*/ 	.word	0x000000ff
        /*05ac*/ 	.word	0x00000000
        /*05b0*/ 	.short	0x0101
        /*05b2*/ 	.byte	0x04
	.zero		1


	//   ....[76]....
        /*05b4*/ 	.word	0x00004a20
        /*05b8*/ 	.word	0x000000ff
        /*05bc*/ 	.word	0x000000e0
        /*05c0*/ 	.short	0x010a
        /*05c2*/ 	.byte	0x18
	.zero		1


	//   ....[77]....
        /*05c4*/ 	.word	0x00004ac0
        /*05c8*/ 	.word	0x000000ff
        /*05cc*/ 	.word	0x00000000
        /*05d0*/ 	.short	0x0101
        /*05d2*/ 	.byte	0x25
	.zero		1


	//   ....[78]....
        /*05d4*/ 	.word	0x00005000
        /*05d8*/ 	.word	0x000000ff
        /*05dc*/ 	.word	0x000000d8
        /*05e0*/ 	.short	0x010a
        /*05e2*/ 	.byte	0x18
	.zero		1


	//   ....[79]....
        /*05e4*/ 	.word	0x000051f0
        /*05e8*/ 	.word	0x000000ff
        /*05ec*/ 	.word	0x000000b8
        /*05f0*/ 	.short	0x010a
        /*05f2*/ 	.byte	0x04
	.zero		1


	//   ....[80]....
        /*05f4*/ 	.word	0x000054a0
        /*05f8*/ 	.word	0x000000ff
        /*05fc*/ 	.word	0x000000a0
        /*0600*/ 	.short	0x010b
        /*0602*/ 	.byte	0x04
	.zero		1


	//   ....[81]....
        /*0604*/ 	.word	0x000054b0
        /*0608*/ 	.word	0x000000ff
        /*060c*/ 	.word	0x00000000
        /*0610*/ 	.short	0x0101
        /*0612*/ 	.byte	0x07
	.zero		1


	//   ....[82]....
        /*0614*/ 	.word	0x000054c0
        /*0618*/ 	.word	0x000000ff
        /*061c*/ 	.word	0x000000b8
        /*0620*/ 	.short	0x010a
        /*0622*/ 	.byte	0x05
	.zero		1


	//   ....[83]....
        /*0624*/ 	.word	0x000056d0
        /*0628*/ 	.word	0x000000ff
        /*062c*/ 	.word	0x000000a0
        /*0630*/ 	.short	0x010b
        /*0632*/ 	.byte	0x05
	.zero		1


	//   ....[84]....
        /*0634*/ 	.word	0x000056e0
        /*0638*/ 	.word	0x000000ff
        /*063c*/ 	.word	0x00000000
        /*0640*/ 	.short	0x0101
        /*0642*/ 	.byte	0x04
	.zero		1


	//   ....[85]....
        /*0644*/ 	.word	0x00005730
        /*0648*/ 	.word	0x000000ff
        /*064c*/ 	.word	0x00000000
        /*0650*/ 	.short	0x010a
        /*0652*/ 	.byte	0x04
	.zero		1


	//   ....[86]....
        /*0654*/ 	.word	0x000057c0
        /*0658*/ 	.word	0x000000ff
        /*065c*/ 	.word	0x00000000
        /*0660*/ 	.short	0x010a
        /*0662*/ 	.byte	0x05
	.zero		1


	//   ....[87]....
        /*0664*/ 	.word	0x00005860
        /*0668*/ 	.word	0x00000000
        /*066c*/ 	.word	0x00000000
        /*0670*/ 	.short	0x010a
        /*0672*/ 	.byte	0xff
	.zero		1


	//   ....[88]....
        /*0674*/ 	.word	0x00005be0
        /*0678*/ 	.word	0x000000ff
        /*067c*/ 	.word	0x000000e0
        /*0680*/ 	.short	0x010a
        /*0682*/ 	.byte	0x31
	.zero		1


	//   ....[89]....
        /*0684*/ 	.word	0x00005cb0
        /*0688*/ 	.word	0x000000ff
        /*068c*/ 	.word	0x00000000
        /*0690*/ 	.short	0x0101
        /*0692*/ 	.byte	0x04
	.zero		1


	//   ....[90]....
        /*0694*/ 	.word	0x00006940
        /*0698*/ 	.word	0x00000000
        /*069c*/ 	.word	0x000000a0
        /*06a0*/ 	.short	0x010a
        /*06a2*/ 	.byte	0xff
	.zero		1


	//   ....[91]....
        /*06a4*/ 	.word	0x00006a40
        /*06a8*/ 	.word	0x0000006c
        /*06ac*/ 	.word	0x000000f0
        /*06b0*/ 	.short	0x010a
        /*06b2*/ 	.byte	0xff
	.zero		1


	//   ....[92]....
        /*06b4*/ 	.word	0x00006c00
        /*06b8*/ 	.word	0x00000000
        /*06bc*/ 	.word	0x000000a0
        /*06c0*/ 	.short	0x010a
        /*06c2*/ 	.byte	0xff
	.zero		1


	//   ....[93]....
        /*06c4*/ 	.word	0x00006d30
        /*06c8*/ 	.word	0x0000006c
        /*06cc*/ 	.word	0x000000f0
        /*06d0*/ 	.short	0x010a
        /*06d2*/ 	.byte	0xff
	.zero		1


	//   ....[94]....
        /*06d4*/ 	.word	0x00007870
        /*06d8*/ 	.word	0x00000000
        /*06dc*/ 	.word	0x00000000
        /*06e0*/ 	.short	0x0101
        /*06e2*/ 	.byte	0xff
	.zero		1


	//   ....[95]....
        /*06e4*/ 	.word	0x00007880
        /*06e8*/ 	.word	0x00000003
        /*06ec*/ 	.word	0x000000a0
        /*06f0*/ 	.short	0x010a
        /*06f2*/ 	.byte	0xff
	.zero		1


	//   ....[96]....
        /*06f4*/ 	.word	0x00007950
        /*06f8*/ 	.word	0x00000003
        /*06fc*/ 	.word	0x000000a0
        /*0700*/ 	.short	0x010a
        /*0702*/ 	.byte	0xff
	.zero		1


	//   ....[97]....
        /*0704*/ 	.word	0x00007dd0
        /*0708*/ 	.word	0x0000006c
        /*070c*/ 	.word	0x00000000
        /*0710*/ 	.short	0x0101
        /*0712*/ 	.byte	0xff
	.zero		1


	//   ....[98]....
        /*0714*/ 	.word	0x00008600
        /*0718*/ 	.word	0x00000002
        /*071c*/ 	.word	0x00000000
        /*0720*/ 	.short	0x0101
        /*0722*/ 	.byte	0xff
	.zero		1


	//   ....[99]....
        /*0724*/ 	.word	0x00008890
        /*0728*/ 	.word	0x000000ff
        /*072c*/ 	.word	0x00000000
        /*0730*/ 	.short	0x0101
        /*0732*/ 	.byte	0x04
	.zero		1


	//   ....[100]....
        /*0734*/ 	.word	0x000088c0
        /*0738*/ 	.word	0x00000000
        /*073c*/ 	.word	0x00000050
        /*0740*/ 	.short	0x010a
        /*0742*/ 	.byte	0xff
	.zero		1


	//   ....[101]....
        /*0744*/ 	.word	0x00008920
        /*0748*/ 	.word	0x00000000
        /*074c*/ 	.word	0x00000050
        /*0750*/ 	.short	0x010a
        /*0752*/ 	.byte	0xff
	.zero		1


	//   ....[102]....
        /*0754*/ 	.word	0x00008980
        /*0758*/ 	.word	0x00000000
        /*075c*/ 	.word	0x000000e0
        /*0760*/ 	.short	0x010a
        /*0762*/ 	.byte	0xff
	.zero		1


	//   ....[103]....
        /*0764*/ 	.word	0x000089e0
        /*0768*/ 	.word	0x00000000
        /*076c*/ 	.word	0x00000000
        /*0770*/ 	.short	0x010a
        /*0772*/ 	.byte	0xff
	.zero		1


	//   ....[104]....
        /*0774*/ 	.word	0x00008a40
        /*0778*/ 	.word	0x00000000
        /*077c*/ 	.word	0x00000000
        /*0780*/ 	.short	0x010a
        /*0782*/ 	.byte	0xff
	.zero		1


	//   ....[105]....
        /*0784*/ 	.word	0x00008aa0
        /*0788*/ 	.word	0x00000000
        /*078c*/ 	.word	0x00000000
        /*0790*/ 	.short	0x010a
        /*0792*/ 	.byte	0xff
	.zero		1


	//   ....[106]....
        /*0794*/ 	.word	0x00008b00
        /*0798*/ 	.word	0x00000000
        /*079c*/ 	.word	0x00000000
        /*07a0*/ 	.short	0x010a
        /*07a2*/ 	.byte	0xff
	.zero		1


	//   ....[107]....
        /*07a4*/ 	.word	0x00008b60
        /*07a8*/ 	.word	0x00000000
        /*07ac*/ 	.word	0x00000000
        /*07b0*/ 	.short	0x010a
        /*07b2*/ 	.byte	0xff
	.zero		1


	//   ....[108]....
        /*07b4*/ 	.word	0x00008bc0
        /*07b8*/ 	.word	0x00000000
        /*07bc*/ 	.word	0x00000000
        /*07c0*/ 	.short	0x010a
        /*07c2*/ 	.byte	0xff
	.zero		1


	//   ....[109]....
        /*07c4*/ 	.word	0x00008c20
        /*07c8*/ 	.word	0x00000000
        /*07cc*/ 	.word	0x00000000
        /*07d0*/ 	.short	0x010a
        /*07d2*/ 	.byte	0xff
	.zero		1


	//   ....[110]....
        /*07d4*/ 	.word	0x00008c80
        /*07d8*/ 	.word	0x00000000
        /*07dc*/ 	.word	0x00000000
        /*07e0*/ 	.short	0x010a
        /*07e2*/ 	.byte	0xff
	.zero		1


	//   ....[111]....
        /*07e4*/ 	.word	0x00008ce0
        /*07e8*/ 	.word	0x00000000
        /*07ec*/ 	.word	0x00000000
        /*07f0*/ 	.short	0x010a
        /*07f2*/ 	.byte	0xff
	.zero		1


	//   ....[112]....
        /*07f4*/ 	.word	0x00008d40
        /*07f8*/ 	.word	0x00000004
        /*07fc*/ 	.word	0x000000e8
        /*0800*/ 	.short	0x010a
        /*0802*/ 	.byte	0xff
	.zero		1


	//   ....[113]....
        /*0804*/ 	.word	0x00008da0
        /*0808*/ 	.word	0x00000004
        /*080c*/ 	.word	0x000000e0
        /*0810*/ 	.short	0x010a
        /*0812*/ 	.byte	0xff
	.zero		1


	//   ....[114]....
        /*0814*/ 	.word	0x00008e00
        /*0818*/ 	.word	0x00000005
        /*081c*/ 	.word	0x00000008
        /*0820*/ 	.short	0x010a
        /*0822*/ 	.byte	0xff
	.zero		1


	//   ....[115]....
        /*0824*/ 	.word	0x00008ee0
        /*0828*/ 	.word	0x00000003
        /*082c*/ 	.word	0x00000008
        /*0830*/ 	.short	0x010a
        /*0832*/ 	.byte	0xff
	.zero		1


	//   ....[116]....
        /*0834*/ 	.word	0x00008f40
        /*0838*/ 	.word	0x00000004
        /*083c*/ 	.word	0x000000e0
        /*0840*/ 	.short	0x010a
        /*0842*/ 	.byte	0xff
	.zero		1


	//   ....[117]....
        /*0844*/ 	.word	0x00008fa0
        /*0848*/ 	.word	0x00000004
        /*084c*/ 	.word	0x00000100
        /*0850*/ 	.short	0x010a
        /*0852*/ 	.byte	0xff
	.zero		1


	//   ....[118]....
        /*0854*/ 	.word	0x00009000
        /*0858*/ 	.word	0x00000004
        /*085c*/ 	.word	0x00000000
        /*0860*/ 	.short	0x010a
        /*0862*/ 	.byte	0xff
	.zero		1


	//   ....[119]....
        /*0864*/ 	.word	0x00009060
        /*0868*/ 	.word	0x00000000
        /*086c*/ 	.word	0x00000000
        /*0870*/ 	.short	0x010a
        /*0872*/ 	.byte	0xff
	.zero		1


	//   ....[120]....
        /*0874*/ 	.word	0x000090c0
        /*0878*/ 	.word	0x00000000
        /*087c*/ 	.word	0x00000110
        /*0880*/ 	.short	0x010a
        /*0882*/ 	.byte	0xff
	.zero		1


	//   ....[121]....
        /*0884*/ 	.word	0x00009120
        /*0888*/ 	.word	0x00000000
        /*088c*/ 	.word	0x000000e0
        /*0890*/ 	.short	0x010a
        /*0892*/ 	.byte	0xff
	.zero		1


	//   ....[122]....
        /*0894*/ 	.word	0x00009180
        /*0898*/ 	.word	0x00000000
        /*089c*/ 	.word	0x000000d8
        /*08a0*/ 	.short	0x010a
        /*08a2*/ 	.byte	0xff
	.zero		1


	//   ....[123]....
        /*08a4*/ 	.word	0x000091e0
        /*08a8*/ 	.word	0x00000000
        /*08ac*/ 	.word	0x000000b8
        /*08b0*/ 	.short	0x010a
        /*08b2*/ 	.byte	0xff
	.zero		1


	//   ....[124]....
        /*08b4*/ 	.word	0x00009240
        /*08b8*/ 	.word	0x00000005
        /*08bc*/ 	.word	0x000000b8
        /*08c0*/ 	.short	0x010a
        /*08c2*/ 	.byte	0xff
	.zero		1


	//   ....[125]....
        /*08c4*/ 	.word	0x000092a0
        /*08c8*/ 	.word	0x00000000
        /*08cc*/ 	.word	0x00000000
        /*08d0*/ 	.short	0x010a
        /*08d2*/ 	.byte	0xff
	.zero		1


	//   ....[126]....
        /*08d4*/ 	.word	0x00009300
        /*08d8*/ 	.word	0x00000000
        /*08dc*/ 	.word	0x00000000
        /*08e0*/ 	.short	0x010a
        /*08e2*/ 	.byte	0xff
	.zero		1


	//   ....[127]....
        /*08e4*/ 	.word	0x00009360
        /*08e8*/ 	.word	0x00000000
        /*08ec*/ 	.word	0x000000e0
        /*08f0*/ 	.short	0x010a
        /*08f2*/ 	.byte	0xff
	.zero		1


	//   ....[128]....
        /*08f4*/ 	.word	0x000093b0
        /*08f8*/ 	.word	0x00000000
        /*08fc*/ 	.word	0x000000a0
        /*0900*/ 	.short	0x010a
        /*0902*/ 	.byte	0xff
	.zero		1


	//   ....[129]....
        /*0904*/ 	.word	0x00009400
        /*0908*/ 	.word	0x0000006c
        /*090c*/ 	.word	0x000000f0
        /*0910*/ 	.short	0x010a
        /*0912*/ 	.byte	0xff
	.zero		1


	//   ....[130]....
        /*0914*/ 	.word	0x00009450
        /*0918*/ 	.word	0x00000003
        /*091c*/ 	.word	0x000000a0
        /*0920*/ 	.short	0x010a
        /*0922*/ 	.byte	0xff
	.zero		1


	//----- nvinfo : EIATTR_NUM_MBARRIERS
	.align		4
.L_47:
        /*0924*/ 	.byte	0x03, 0x38
        /*0926*/ 	.short	0x0023


	//----- nvinfo : EIATTR_EXIT_INSTR_OFFSETS
	.align		4
        /*0928*/ 	.byte	0x04, 0x1c
        /*092a*/ 	.short	(.L_49 - .L_48)


	//   ....[0]....
.L_48:
        /*092c*/ 	.word	0x000031b0


	//   ....[1]....
        /*0930*/ 	.word	0x00003460


	//   ....[2]....
        /*0934*/ 	.word	0x000034c0


	//   ....[3]....
        /*0938*/ 	.word	0x00004770


	//   ....[4]....
        /*093c*/ 	.word	0x00005890


	//   ....[5]....
        /*0940*/ 	.word	0x000058d0


	//   ....[6]....
        /*0944*/ 	.word	0x00008770


	//   ....[7]....
        /*0948*/ 	.word	0x000087f0


	//   ....[8]....
        /*094c*/ 	.word	0x00008820


	//   ....[9]....
        /*0950*/ 	.word	0x000088a0


	//----- nvinfo : EIATTR_MAX_THREADS
	.align		4
.L_49:
        /*0954*/ 	.byte	0x04, 0x05
        /*0956*/ 	.short	(.L_51 - .L_50)
.L_50:
        /*0958*/ 	.word	0x00000100
        /*095c*/ 	.word	0x00000001
        /*0960*/ 	.word	0x00000001


	//----- nvinfo : EIATTR_CRS_STACK_SIZE
	.align		4
.L_51:
        /*0964*/ 	.byte	0x04, 0x1e
        /*0966*/ 	.short	(.L_53 - .L_52)
.L_52:
        /*0968*/ 	.word	0x00000000


	//----- nvinfo : EIATTR_CBANK_PARAM_SIZE
	.align		4
.L_53:
        /*096c*/ 	.byte	0x03, 0x19
        /*096e*/ 	.short	0x0800


	//----- nvinfo : EIATTR_PARAM_CBANK
	.align		4
        /*0970*/ 	.byte	0x04, 0x0a
        /*0972*/ 	.short	(.L_55 - .L_54)
	.align		4
.L_54:
        /*0974*/ 	.word	index@(.nv.constant0._ZN7cutlass13device_kernelINS_4conv6kernel13ConvUniversalINS1_16ConvProblemShapeILNS1_8OperatorE0ELi2EEENS1_10collective14CollectiveConvINS1_47MainloopSm100TmaUmmaWarpSpecializedImplicitGemmILS5_0ELi10ELi2ELi1ELi2EN4cute5tupleIJNSA_1CILi2EEENSC_ILi1EEESE_EEEEENSB_IJNSC_ILi256EEENSC_ILi64EEENSB_IJSI_EEEEEENS_10bfloat16_tESL_NSA_8TiledMMAINSA_8MMA_AtomIJNSA_26SM100_MMA_F16BF16_2x1SM_SSISL_SL_fLi256ELi64ELNSA_4UMMA5MajorE0ELSQ_0ELNSP_7ScaleInE0ELSR_0EEEEEENSA_6LayoutINSB_IJSE_SE_SE_EEENSB_IJNSC_ILi0EEESW_SW_EEEEENSB_IJNSA_10UnderscoreESZ_SZ_EEEEENS7_6detail27Sm100ImplicitGemmTileTraitsINSA_25SM100_TMA_2SM_LOAD_IM2COLENSA_14ComposedLayoutINSA_7SwizzleILi3ELi4ELi3EEENSA_18smem_ptr_flag_bitsILi16EEENSU_INSB_IJNSC_ILi8EEESI_EEENSB_IJSI_SE_EEEEEEEvEENS13_INSA_18SM100_TMA_2SM_LOADES1E_vEEEENS_8epilogue10collective18CollectiveEpilogueINS1J_23Sm100TmaWarpSpecializedILi3ELi2ELi32ELb1ELb0EEEJNSB_IJNSC_ILi128EEESI_SJ_EEENSB_IJNSU_IS1O_SE_EENSU_INSC_ILi32EEESE_EEEEESL_NSB_IJNSB_IJlllEEESE_SW_EEESL_S1V_NS1J_6fusion15FusionCallbacksIS1N_NS1W_17LinearCombinationISL_fSL_fLNS_15FloatRoundStyleE2EEES1P_S1T_JEEENSA_5SM1004TMEM4LOAD26SM100_TMEM_LOAD_32dp32b32xENSA_20SM90_TMA_LOAD_IM2COLENS15_INS16_ILi2ELi4ELi3EEES19_NSU_INSB_IJS1A_S1R_EEENSB_IJS1R_SE_EEEEEEENSA_39AutoVectorizingCopyWithAssumedAlignmentILi128EEENSA_21SM90_TMA_STORE_IM2COLES2B_S2D_S2D_EEEvvEEEEvNT_6ParamsE)
        /*0978*/ 	.short	0x0380
        /*097a*/ 	.short	0x0800


	//----- nvinfo : EIATTR_SW_WAR
	.align		4
.L_55:
        /*097c*/ 	.byte	0x04, 0x36
        /*097e*/ 	.short	(.L_57 - .L_56)
.L_56:
        /*0980*/ 	.word	0x00000008
.L_57:


//--------------------- .nv.callgraph             --------------------------
	.section	.nv.callgraph,"",@"SHT_CUDA_CALLGRAPH"
	.align	4
	.sectionentsize	8
	.align		4
        /*0000*/ 	.word	0x00000000
	.align		4
        /*0004*/ 	.word	0xffffffff
	.align		4
        /*0008*/ 	.word	index@(_ZN7cutlass13device_kernelINS_4conv6kernel13ConvUniversalINS1_16ConvProblemShapeILNS1_8OperatorE0ELi2EEENS1_10collective14CollectiveConvINS1_47MainloopSm100TmaUmmaWarpSpecializedImplicitGemmILS5_0ELi10ELi2ELi1ELi2EN4cute5tupleIJNSA_1CILi2EEENSC_ILi1EEESE_EEEEENSB_IJNSC_ILi256EEENSC_ILi64EEENSB_IJSI_EEEEEENS_10bfloat16_tESL_NSA_8TiledMMAINSA_8MMA_AtomIJNSA_26SM100_MMA_F16BF16_2x1SM_SSISL_SL_fLi256ELi64ELNSA_4UMMA5MajorE0ELSQ_0ELNSP_7ScaleInE0ELSR_0EEEEEENSA_6LayoutINSB_IJSE_SE_SE_EEENSB_IJNSC_ILi0EEESW_SW_EEEEENSB_IJNSA_10UnderscoreESZ_SZ_EEEEENS7_6detail27Sm100ImplicitGemmTileTraitsINSA_25SM100_TMA_2SM_LOAD_IM2COLENSA_14ComposedLayoutINSA_7SwizzleILi3ELi4ELi3EEENSA_18smem_ptr_flag_bitsILi16EEENSU_INSB_IJNSC_ILi8EEESI_EEENSB_IJSI_SE_EEEEEEEvEENS13_INSA_18SM100_TMA_2SM_LOADES1E_vEEEENS_8epilogue10collective18CollectiveEpilogueINS1J_23Sm100TmaWarpSpecializedILi3ELi2ELi32ELb1ELb0EEEJNSB_IJNSC_ILi128EEESI_SJ_EEENSB_IJNSU_IS1O_SE_EENSU_INSC_ILi32EEESE_EEEEESL_NSB_IJNSB_IJlllEEESE_SW_EEESL_S1V_NS1J_6fusion15FusionCallbacksIS1N_NS1W_17LinearCombinationISL_fSL_fLNS_15FloatRoundStyleE2EEES1P_S1T_JEEENSA_5SM1004TMEM4LOAD26SM100_TMEM_LOAD_32dp32b32xENSA_20SM90_TMA_LOAD_IM2COLENS15_INS16_ILi2ELi4ELi3EEES19_NSU_INSB_IJS1A_S1R_EEENSB_IJS1R_SE_EEEEEEENSA_39AutoVectorizingCopyWithAssumedAlignmentILi128EEENSA_21SM90_TMA_STORE_IM2COLES2B_S2D_S2D_EEEvvEEEEvNT_6ParamsE)
	.align		4
        /*000c*/ 	.word	index@(__assertfail)
	.align		4
        /*0010*/ 	.word	0x00000000
	.align		4
        /*0014*/ 	.word	0xfffffffe
	.align		4
        /*0018*/ 	.word	0x00000000
	.align		4
        /*001c*/ 	.word	0xfffffffd
	.align		4
        /*0020*/ 	.word	0x00000000
	.align		4
        /*0024*/ 	.word	0xfffffffc


//--------------------- .nv.constant4             --------------------------
	.section	.nv.constant4,"a",@progbits
	.align	8
	.align		8
.nv.constant4:
        /*0000*/ 	.dword	__assertfail
	.align		8
        /*0008*/ 	.dword	__unnamed_1
	.align		8
        /*0010*/ 	.dword	__unnamed_2
	.align		8
        /*0018*/ 	.dword	_ZN39_INTERNAL_d870c811_4_k_cu_ce883418_30604cuda3std3__45__cpo5beginE
	.align		8
        /*0020*/ 	.dword	_ZN39_INTERNAL_d870c811_4_k_cu_ce883418_30604cuda3std3__45__cpo3endE
	.align		8
        /*0028*/ 	.dword	_ZN39_INTERNAL_d870c811_4_k_cu_ce883418_30604cuda3std3__45__cpo6cbeginE
	.align		8
        /*0030*/ 	.dword	_ZN39_INTERNAL_d870c811_4_k_cu_ce883418_30604cuda3std3__45__cpo4cendE
	.align		8
        /*0038*/ 	.dword	_ZN39_INTERNAL_d870c811_4_k_cu_ce883418_30604cuda3std3__441_GLOBAL__N__d870c811_4_k_cu_ce883418_30606ignoreE
	.align		8
        /*0040*/ 	.dword	_ZN39_INTERNAL_d870c811_4_k_cu_ce883418_30604cuda3std3__419piecewise_constructE
	.align		8
        /*0048*/ 	.dword	_ZN39_INTERNAL_d870c811_4_k_cu_ce883418_30604cuda3std3__48in_placeE
	.align		8
        /*0050*/ 	.dword	_ZN39_INTERNAL_d870c811_4_k_cu_ce883418_30604cuda3std6ranges3__45__cpo4swapE
	.align		8
        /*0058*/ 	.dword	_ZN39_INTERNAL_d870c811_4_k_cu_ce883418_30604cuda3std6ranges3__45__cpo9iter_moveE
	.align		8
        /*0060*/ 	.dword	_ZN39_INTERNAL_d870c811_4_k_cu_ce883418_30604cute7productE
	.align		8
        /*0068*/ 	.dword	_ZN39_INTERNAL_d870c811_4_k_cu_ce883418_30604cute1_E
	.align		8
        /*0070*/ 	.dword	$str$27
	.align		8
        /*0078*/ 	.dword	$str$28
	.align		8
        /*0080*/ 	.dword	$str$29
	.align		8
        /*0088*/ 	.dword	$str$30


//--------------------- .text._ZN7cutlass13device_kernelINS_4conv6kernel13ConvUniversalINS1_16ConvProblemShapeILNS1_8OperatorE0ELi2EEENS1_10collective14CollectiveConvINS1_47MainloopSm100TmaUmmaWarpSpecializedImplicitGemmILS5_0ELi10ELi2ELi1ELi2EN4cute5tupleIJNSA_1CILi2EEENSC_ILi1EEESE_EEEEENSB_IJNSC_ILi256EEENSC_ILi64EEENSB_IJSI_EEEEEENS_10bfloat16_tESL_NSA_8TiledMMAINSA_8MMA_AtomIJNSA_26SM100_MMA_F16BF16_2x1SM_SSISL_SL_fLi256ELi64ELNSA_4UMMA5MajorE0ELSQ_0ELNSP_7ScaleInE0ELSR_0EEEEEENSA_6LayoutINSB_IJSE_SE_SE_EEENSB_IJNSC_ILi0EEESW_SW_EEEEENSB_IJNSA_10UnderscoreESZ_SZ_EEEEENS7_6detail27Sm100ImplicitGemmTileTraitsINSA_25SM100_TMA_2SM_LOAD_IM2COLENSA_14ComposedLayoutINSA_7SwizzleILi3ELi4ELi3EEENSA_18smem_ptr_flag_bitsILi16EEENSU_INSB_IJNSC_ILi8EEESI_EEENSB_IJSI_SE_EEEEEEEvEENS13_INSA_18SM100_TMA_2SM_LOADES1E_vEEEENS_8epilogue10collective18CollectiveEpilogueINS1J_23Sm100TmaWarpSpecializedILi3ELi2ELi32ELb1ELb0EEEJNSB_IJNSC_ILi128EEESI_SJ_EEENSB_IJNSU_IS1O_SE_EENSU_INSC_ILi32EEESE_EEEEESL_NSB_IJNSB_IJlllEEESE_SW_EEESL_S1V_NS1J_6fusion15FusionCallbacksIS1N_NS1W_17LinearCombinationISL_fSL_fLNS_15FloatRoundStyleE2EEES1P_S1T_JEEENSA_5SM1004TMEM4LOAD26SM100_TMEM_LOAD_32dp32b32xENSA_20SM90_TMA_LOAD_IM2COLENS15_INS16_ILi2ELi4ELi3EEES19_NSU_INSB_IJS1A_S1R_EEENSB_IJS1R_SE_EEEEEEENSA_39AutoVectorizingCopyWithAssumedAlignmentILi128EEENSA_21SM90_TMA_STORE_IM2COLES2B_S2D_S2D_EEEvvEEEEvNT_6ParamsE --------------------------
	.section	.text._ZN7cutlass13device_kernelINS_4conv6kernel13ConvUniversalINS1_16ConvProblemShapeILNS1_8OperatorE0ELi2EEENS1_10collective14CollectiveConvINS1_47MainloopSm100TmaUmmaWarpSpecializedImplicitGemmILS5_0ELi10ELi2ELi1ELi2EN4cute5tupleIJNSA_1CILi2EEENSC_ILi1EEESE_EEEEENSB_IJNSC_ILi256EEENSC_ILi64EEENSB_IJSI_EEEEEENS_10bfloat16_tESL_NSA_8TiledMMAINSA_8MMA_AtomIJNSA_26SM100_MMA_F16BF16_2x1SM_SSISL_SL_fLi256ELi64ELNSA_4UMMA5MajorE0ELSQ_0ELNSP_7ScaleInE0ELSR_0EEEEEENSA_6LayoutINSB_IJSE_SE_SE_EEENSB_IJNSC_ILi0EEESW_SW_EEEEENSB_IJNSA_10UnderscoreESZ_SZ_EEEEENS7_6detail27Sm100ImplicitGemmTileTraitsINSA_25SM100_TMA_2SM_LOAD_IM2COLENSA_14ComposedLayoutINSA_7SwizzleILi3ELi4ELi3EEENSA_18smem_ptr_flag_bitsILi16EEENSU_INSB_IJNSC_ILi8EEESI_EEENSB_IJSI_SE_EEEEEEEvEENS13_INSA_18SM100_TMA_2SM_LOADES1E_vEEEENS_8epilogue10collective18CollectiveEpilogueINS1J_23Sm100TmaWarpSpecializedILi3ELi2ELi32ELb1ELb0EEEJNSB_IJNSC_ILi128EEESI_SJ_EEENSB_IJNSU_IS1O_SE_EENSU_INSC_ILi32EEESE_EEEEESL_NSB_IJNSB_IJlllEEESE_SW_EEESL_S1V_NS1J_6fusion15FusionCallbacksIS1N_NS1W_17LinearCombinationISL_fSL_fLNS_15FloatRoundStyleE2EEES1P_S1T_JEEENSA_5SM1004TMEM4LOAD26SM100_TMEM_LOAD_32dp32b32xENSA_20SM90_TMA_LOAD_IM2COLENS15_INS16_ILi2ELi4ELi3EEES19_NSU_INSB_IJS1A_S1R_EEENSB_IJS1R_SE_EEEEEEENSA_39AutoVectorizingCopyWithAssumedAlignmentILi128EEENSA_21SM90_TMA_STORE_IM2COLES2B_S2D_S2D_EEEvvEEEEvNT_6ParamsE,"ax",@progbits
	.align	128
.text._ZN7cutlass13device_kernelINS_4conv6kernel13ConvUniversalINS1_16ConvProblemShapeILNS1_8OperatorE0ELi2EEENS1_10collective14CollectiveConvINS1_47MainloopSm100TmaUmmaWarpSpecializedImplicitGemmILS5_0ELi10ELi2ELi1ELi2EN4cute5tupleIJNSA_1CILi2EEENSC_ILi1EEESE_EEEEENSB_IJNSC_ILi256EEENSC_ILi64EEENSB_IJSI_EEEEEENS_10bfloat16_tESL_NSA_8TiledMMAINSA_8MMA_AtomIJNSA_26SM100_MMA_F16BF16_2x1SM_SSISL_SL_fLi256ELi64ELNSA_4UMMA5MajorE0ELSQ_0ELNSP_7ScaleInE0ELSR_0EEEEEENSA_6LayoutINSB_IJSE_SE_SE_EEENSB_IJNSC_ILi0EEESW_SW_EEEEENSB_IJNSA_10UnderscoreESZ_SZ_EEEEENS7_6detail27Sm100ImplicitGemmTileTraitsINSA_25SM100_TMA_2SM_LOAD_IM2COLENSA_14ComposedLayoutINSA_7SwizzleILi3ELi4ELi3EEENSA_18smem_ptr_flag_bitsILi16EEENSU_INSB_IJNSC_ILi8EEESI_EEENSB_IJSI_SE_EEEEEEEvEENS13_INSA_18SM100_TMA_2SM_LOADES1E_vEEEENS_8epilogue10collective18CollectiveEpilogueINS1J_23Sm100TmaWarpSpecializedILi3ELi2ELi32ELb1ELb0EEEJNSB_IJNSC_ILi128EEESI_SJ_EEENSB_IJNSU_IS1O_SE_EENSU_INSC_ILi32EEESE_EEEEESL_NSB_IJNSB_IJlllEEESE_SW_EEESL_S1V_NS1J_6fusion15FusionCallbacksIS1N_NS1W_17LinearCombinationISL_fSL_fLNS_15FloatRoundStyleE2EEES1P_S1T_JEEENSA_5SM1004TMEM4LOAD26SM100_TMEM_LOAD_32dp32b32xENSA_20SM90_TMA_LOAD_IM2COLENS15_INS16_ILi2ELi4ELi3EEES19_NSU_INSB_IJS1A_S1R_EEENSB_IJS1R_SE_EEEEEEENSA_39AutoVectorizingCopyWithAssumedAlignmentILi128EEENSA_21SM90_TMA_STORE_IM2COLES2B_S2D_S2D_EEEvvEEEEvNT_6ParamsE:
        .type           _ZN7cutlass13device_kernelINS_4conv6kernel13ConvUniversalINS1_16ConvProblemShapeILNS1_8OperatorE0ELi2EEENS1_10collective14CollectiveConvINS1_47MainloopSm100TmaUmmaWarpSpecializedImplicitGemmILS5_0ELi10ELi2ELi1ELi2EN4cute5tupleIJNSA_1CILi2EEENSC_ILi1EEESE_EEEEENSB_IJNSC_ILi256EEENSC_ILi64EEENSB_IJSI_EEEEEENS_10bfloat16_tESL_NSA_8TiledMMAINSA_8MMA_AtomIJNSA_26SM100_MMA_F16BF16_2x1SM_SSISL_SL_fLi256ELi64ELNSA_4UMMA5MajorE0ELSQ_0ELNSP_7ScaleInE0ELSR_0EEEEEENSA_6LayoutINSB_IJSE_SE_SE_EEENSB_IJNSC_ILi0EEESW_SW_EEEEENSB_IJNSA_10UnderscoreESZ_SZ_EEEEENS7_6detail27Sm100ImplicitGemmTileTraitsINSA_25SM100_TMA_2SM_LOAD_IM2COLENSA_14ComposedLayoutINSA_7SwizzleILi3ELi4ELi3EEENSA_18smem_ptr_flag_bitsILi16EEENSU_INSB_IJNSC_ILi8EEESI_EEENSB_IJSI_SE_EEEEEEEvEENS13_INSA_18SM100_TMA_2SM_LOADES1E_vEEEENS_8epilogue10collective18CollectiveEpilogueINS1J_23Sm100TmaWarpSpecializedILi3ELi2ELi32ELb1ELb0EEEJNSB_IJNSC_ILi128EEESI_SJ_EEENSB_IJNSU_IS1O_SE_EENSU_INSC_ILi32EEESE_EEEEESL_NSB_IJNSB_IJlllEEESE_SW_EEESL_S1V_NS1J_6fusion15FusionCallbacksIS1N_NS1W_17LinearCombinationISL_fSL_fLNS_15FloatRoundStyleE2EEES1P_S1T_JEEENSA_5SM1004TMEM4LOAD26SM100_TMEM_LOAD_32dp32b32xENSA_20SM90_TMA_LOAD_IM2COLENS15_INS16_ILi2ELi4ELi3EEES19_NSU_INSB_IJS1A_S1R_EEENSB_IJS1R_SE_EEEEEEENSA_39AutoVectorizingCopyWithAssumedAlignmentILi128EEENSA_21SM90_TMA_STORE_IM2COLES2B_S2D_S2D_EEEvvEEEEvNT_6ParamsE,@function
        .size           _ZN7cutlass13device_kernelINS_4conv6kernel13ConvUniversalINS1_16ConvProblemShapeILNS1_8OperatorE0ELi2EEENS1_10collective14CollectiveConvINS1_47MainloopSm100TmaUmmaWarpSpecializedImplicitGemmILS5_0ELi10ELi2ELi1ELi2EN4cute5tupleIJNSA_1CILi2EEENSC_ILi1EEESE_EEEEENSB_IJNSC_ILi256EEENSC_ILi64EEENSB_IJSI_EEEEEENS_10bfloat16_tESL_NSA_8TiledMMAINSA_8MMA_AtomIJNSA_26SM100_MMA_F16BF16_2x1SM_SSISL_SL_fLi256ELi64ELNSA_4UMMA5MajorE0ELSQ_0ELNSP_7ScaleInE0ELSR_0EEEEEENSA_6LayoutINSB_IJSE_SE_SE_EEENSB_IJNSC_ILi0EEESW_SW_EEEEENSB_IJNSA_10UnderscoreESZ_SZ_EEEEENS7_6detail27Sm100ImplicitGemmTileTraitsINSA_25SM100_TMA_2SM_LOAD_IM2COLENSA_14ComposedLayoutINSA_7SwizzleILi3ELi4ELi3EEENSA_18smem_ptr_flag_bitsILi16EEENSU_INSB_IJNSC_ILi8EEESI_EEENSB_IJSI_SE_EEEEEEEvEENS13_INSA_18SM100_TMA_2SM_LOADES1E_vEEEENS_8epilogue10collective18CollectiveEpilogueINS1J_23Sm100TmaWarpSpecializedILi3ELi2ELi32ELb1ELb0EEEJNSB_IJNSC_ILi128EEESI_SJ_EEENSB_IJNSU_IS1O_SE_EENSU_INSC_ILi32EEESE_EEEEESL_NSB_IJNSB_IJlllEEESE_SW_EEESL_S1V_NS1J_6fusion15FusionCallbacksIS1N_NS1W_17LinearCombinationISL_fSL_fLNS_15FloatRoundStyleE2EEES1P_S1T_JEEENSA_5SM1004TMEM4LOAD26SM100_TMEM_LOAD_32dp32b32xENSA_20SM90_TMA_LOAD_IM2COLENS15_INS16_ILi2ELi4ELi3EEES19_NSU_INSB_IJS1A_S1R_EEENSB_IJS1R_SE_EEEEEEENSA_39AutoVectorizingCopyWithAssumedAlignmentILi128EEENSA_21SM90_TMA_STORE_IM2COLES2B_S2D_S2D_EEEvvEEEEvNT_6ParamsE,(.L_x_184 - _ZN7cutlass13device_kernelINS_4conv6kernel13ConvUniversalINS1_16ConvProblemShapeILNS1_8OperatorE0ELi2EEENS1_10collective14CollectiveConvINS1_47MainloopSm100TmaUmmaWarpSpecializedImplicitGemmILS5_0ELi10ELi2ELi1ELi2EN4cute5tupleIJNSA_1CILi2EEENSC_ILi1EEESE_EEEEENSB_IJNSC_ILi256EEENSC_ILi64EEENSB_IJSI_EEEEEENS_10bfloat16_tESL_NSA_8TiledMMAINSA_8MMA_AtomIJNSA_26SM100_MMA_F16BF16_2x1SM_SSISL_SL_fLi256ELi64ELNSA_4UMMA5MajorE0ELSQ_0ELNSP_7ScaleInE0ELSR_0EEEEEENSA_6LayoutINSB_IJSE_SE_SE_EEENSB_IJNSC_ILi0EEESW_SW_EEEEENSB_IJNSA_10UnderscoreESZ_SZ_EEEEENS7_6detail27Sm100ImplicitGemmTileTraitsINSA_25SM100_TMA_2SM_LOAD_IM2COLENSA_14ComposedLayoutINSA_7SwizzleILi3ELi4ELi3EEENSA_18smem_ptr_flag_bitsILi16EEENSU_INSB_IJNSC_ILi8EEESI_EEENSB_IJSI_SE_EEEEEEEvEENS13_INSA_18SM100_TMA_2SM_LOADES1E_vEEEENS_8epilogue10collective18CollectiveEpilogueINS1J_23Sm100TmaWarpSpecializedILi3ELi2ELi32ELb1ELb0EEEJNSB_IJNSC_ILi128EEESI_SJ_EEENSB_IJNSU_IS1O_SE_EENSU_INSC_ILi32EEESE_EEEEESL_NSB_IJNSB_IJlllEEESE_SW_EEESL_S1V_NS1J_6fusion15FusionCallbacksIS1N_NS1W_17LinearCombinationISL_fSL_fLNS_15FloatRoundStyleE2EEES1P_S1T_JEEENSA_5SM1004TMEM4LOAD26SM100_TMEM_LOAD_32dp32b32xENSA_20SM90_TMA_LOAD_IM2COLENS15_INS16_ILi2ELi4ELi3EEES19_NSU_INSB_IJS1A_S1R_EEENSB_IJS1R_SE_EEEEEEENSA_39AutoVectorizingCopyWithAssumedAlignmentILi128EEENSA_21SM90_TMA_STORE_IM2COLES2B_S2D_S2D_EEEvvEEEEvNT_6ParamsE)
        .other          _ZN7cutlass13device_kernelINS_4conv6kernel13ConvUniversalINS1_16ConvProblemShapeILNS1_8OperatorE0ELi2EEENS1_10collective14CollectiveConvINS1_47MainloopSm100TmaUmmaWarpSpecializedImplicitGemmILS5_0ELi10ELi2ELi1ELi2EN4cute5tupleIJNSA_1CILi2EEENSC_ILi1EEESE_EEEEENSB_IJNSC_ILi256EEENSC_ILi64EEENSB_IJSI_EEEEEENS_10bfloat16_tESL_NSA_8TiledMMAINSA_8MMA_AtomIJNSA_26SM100_MMA_F16BF16_2x1SM_SSISL_SL_fLi256ELi64ELNSA_4UMMA5MajorE0ELSQ_0ELNSP_7ScaleInE0ELSR_0EEEEEENSA_6LayoutINSB_IJSE_SE_SE_EEENSB_IJNSC_ILi0EEESW_SW_EEEEENSB_IJNSA_10UnderscoreESZ_SZ_EEEEENS7_6detail27Sm100ImplicitGemmTileTraitsINSA_25SM100_TMA_2SM_LOAD_IM2COLENSA_14ComposedLayoutINSA_7SwizzleILi3ELi4ELi3EEENSA_18smem_ptr_flag_bitsILi16EEENSU_INSB_IJNSC_ILi8EEESI_EEENSB_IJSI_SE_EEEEEEEvEENS13_INSA_18SM100_TMA_2SM_LOADES1E_vEEEENS_8epilogue10collective18CollectiveEpilogueINS1J_23Sm100TmaWarpSpecializedILi3ELi2ELi32ELb1ELb0EEEJNSB_IJNSC_ILi128EEESI_SJ_EEENSB_IJNSU_IS1O_SE_EENSU_INSC_ILi32EEESE_EEEEESL_NSB_IJNSB_IJlllEEESE_SW_EEESL_S1V_NS1J_6fusion15FusionCallbacksIS1N_NS1W_17LinearCombinationISL_fSL_fLNS_15FloatRoundStyleE2EEES1P_S1T_JEEENSA_5SM1004TMEM4LOAD26SM100_TMEM_LOAD_32dp32b32xENSA_20SM90_TMA_LOAD_IM2COLENS15_INS16_ILi2ELi4ELi3EEES19_NSU_INSB_IJS1A_S1R_EEENSB_IJS1R_SE_EEEEEEENSA_39AutoVectorizingCopyWithAssumedAlignmentILi128EEENSA_21SM90_TMA_STORE_IM2COLES2B_S2D_S2D_EEEvvEEEEvNT_6ParamsE,@"STO_CUDA_ENTRY STV_DEFAULT"
_ZN7cutlass13device_kernelINS_4conv6kernel13ConvUniversalINS1_16ConvProblemShapeILNS1_8OperatorE0ELi2EEENS1_10collective14CollectiveConvINS1_47MainloopSm100TmaUmmaWarpSpecializedImplicitGemmILS5_0ELi10ELi2ELi1ELi2EN4cute5tupleIJNSA_1CILi2EEENSC_ILi1EEESE_EEEEENSB_IJNSC_ILi256EEENSC_ILi64EEENSB_IJSI_EEEEEENS_10bfloat16_tESL_NSA_8TiledMMAINSA_8MMA_AtomIJNSA_26SM100_MMA_F16BF16_2x1SM_SSISL_SL_fLi256ELi64ELNSA_4UMMA5MajorE0ELSQ_0ELNSP_7ScaleInE0ELSR_0EEEEEENSA_6LayoutINSB_IJSE_SE_SE_EEENSB_IJNSC_ILi0EEESW_SW_EEEEENSB_IJNSA_10UnderscoreESZ_SZ_EEEEENS7_6detail27Sm100ImplicitGemmTileTraitsINSA_25SM100_TMA_2SM_LOAD_IM2COLENSA_14ComposedLayoutINSA_7SwizzleILi3ELi4ELi3EEENSA_18smem_ptr_flag_bitsILi16EEENSU_INSB_IJNSC_ILi8EEESI_EEENSB_IJSI_SE_EEEEEEEvEENS13_INSA_18SM100_TMA_2SM_LOADES1E_vEEEENS_8epilogue10collective18CollectiveEpilogueINS1J_23Sm100TmaWarpSpecializedILi3ELi2ELi32ELb1ELb0EEEJNSB_IJNSC_ILi128EEESI_SJ_EEENSB_IJNSU_IS1O_SE_EENSU_INSC_ILi32EEESE_EEEEESL_NSB_IJNSB_IJlllEEESE_SW_EEESL_S1V_NS1J_6fusion15FusionCallbacksIS1N_NS1W_17LinearCombinationISL_fSL_fLNS_15FloatRoundStyleE2EEES1P_S1T_JEEENSA_5SM1004TMEM4LOAD26SM100_TMEM_LOAD_32dp32b32xENSA_20SM90_TMA_LOAD_IM2COLENS15_INS16_ILi2ELi4ELi3EEES19_NSU_INSB_IJS1A_S1R_EEENSB_IJS1R_SE_EEEEEEENSA_39AutoVectorizingCopyWithAssumedAlignmentILi128EEENSA_21SM90_TMA_STORE_IM2COLES2B_S2D_S2D_EEEvvEEEEvNT_6ParamsE:
[----:B------:R-:W1:Y:S01]  /*0000*/  LDC R1, c[0x0][0x37c] ;  /* 0x0000df00ff017b82 */ /* 0x000e620000000800 */
[----:B------:R-:W2:Y:S01]  /*0010*/  S2R R96, SR_TID.X ;  /* 0x0000000000607919 */ /* 0x000ea20000002100 */
[----:B------:R-:W3:Y:S06]  /*0020*/  LDCU.64 UR8, c[0x0][0x890] ;  /* 0x00011200ff0877ac */ /* 0x000eec0008000a00 */
[----:B------:R-:W4:Y:S01]  /*0030*/  S2UR UR4, SR_CgaCtaId ;  /* 0x00000000000479c3 */ /* 0x000f220000008800 */
[----:B-1----:R-:W-:Y:S01]  /*0040*/  VIADD R1, R1, 0xfffffff8 ;  /* 0xfffffff801017836 */ /* 0x002fe20000000000 */
[----:B------:R-:W-:-:S02]  /*0050*/  PRMT R87, RZ, 0x7610, R87 ;  /* 0x00007610ff577816 */ /* 0x000fc40000000057 */
[----:B------:R-:W-:Y:S02]  /*0060*/  ELECT P1, URZ, PT ;  /* 0x0000000000ff782f */ /* 0x000fe40003820000 */
[----:B------:R-:W-:Y:S01]  /*0070*/  R2UR UR48, R1 ;  /* 0x00000000013072ca */ /* 0x000fe200000e0000 */
[----:B---3--:R-:W-:-:S04]  /*0080*/  UISETP.NE.U32.AND UP0, UPT, UR8, URZ, UPT ;  /* 0x000000ff0800728c */ /* 0x008fc8000bf05070 */
[----:B------:R-:W-:Y:S02]  /*0090*/  UISETP.NE.AND.EX UP0, UPT, UR9, URZ, UPT, UP0 ;  /* 0x000000ff0900728c */ /* 0x000fe4000bf05300 */
[----:B----4-:R-:W-:Y:S02]  /*00a0*/  ULOP3.LUT UR38, UR4, 0x1, URZ, 0xc0, !UPT ;  /* 0x0000000104267892 */ /* 0x010fe4000f8ec0ff */
[----:B------:R-:W-:Y:S01]  /*00b0*/  ULOP3.LUT UR37, UR4, 0x1, URZ, 0x3c, !UPT ;  /* 0x0000000104257892 */ /* 0x000fe2000f8e3cff */
[----:B--2---:R-:W-:-:S05]  /*00c0*/  SHF.R.U32.HI R88, RZ, 0x5, R96 ;  /* 0x00000005ff587819 */ /* 0x004fca0000011660 */
[----:B------:R-:W1:Y:S02]  /*00d0*/  SHFL.IDX PT, R0, R88, RZ, 0x1f ;  /* 0x00001fff58007589 */ /* 0x000e6400000e0000 */
[----:B-1----:R-:W-:Y:S01]  /*00e0*/  R2UR UR18, R0 ;  /* 0x00000000001272ca */ /* 0x002fe200000e0000 */
[----:B------:R-:W-:-:S14]  /*00f0*/  BRA.U UP0, `(.L_x_0) ;  /* 0x0000000100307547 */ /* 0x000fdc000b800000 */
[----:B------:R-:W1:Y:S02]  /*0100*/  LDCU.64 UR4, c[0x0][0x888] ;  /* 0x00011100ff0477ac */ /* 0x000e640008000a00 */
[----:B-1----:R-:W-:-:S04]  /*0110*/  UISETP.NE.U32.AND UP0, UPT, UR4, URZ, UPT ;  /* 0x000000ff0400728c */ /* 0x002fc8000bf05070 */
[----:B------:R-:W-:-:S09]  /*0120*/  UISETP.NE.AND.EX UP0, UPT, UR5, URZ, UPT, UP0 ;  /* 0x000000ff0500728c */ /* 0x000fd2000bf05300 */
[----:B------:R-:W-:Y:S05]  /*0130*/  BRA.U !UP0, `(.L_x_1) ;  /* 0x0000000108147547 */ /* 0x000fea000b800000 */
[----:B------:R-:W1:Y:S01]  /*0140*/  LDC.64 R2, c[0x0][0x888] ;  /* 0x00022200ff027b82 */ /* 0x000e620000000a00 */
[----:B------:R-:W1:Y:S02]  /*0150*/  LDCU.64 UR4, c[0x0][0x358] ;  /* 0x00006b00ff0477ac */ /* 0x000e640008000a00 */
[----:B-1----:R1:W5:Y:S01]  /*0160*/  LDG.E R41, desc[UR4][R2.64] ;  /* 0x0000000402297981 */ /* 0x002362000c1e1900 */
[----:B------:R-:W-:Y:S01]  /*0170*/  HFMA2 R87, -RZ, RZ, 0, 5.9604644775390625e-08 ;  /* 0x00000001ff577431 */ /* 0x000fe200000001ff */
[----:B------:R-:W-:Y:S05]  /*0180*/  BRA `(.L_x_0) ;  /* 0x00000000000c7947 */ /* 0x000fea0003800000 */
.L_x_1:
[----:B------:R-:W1:Y:S01]  /*0190*/  LDCU UR4, c[0x0][0x880] ;  /* 0x00011000ff0477ac */ /* 0x000e620008000800 */
[----:B------:R-:W-:Y:S01]  /*01a0*/  HFMA2 R87, -RZ, RZ, 0, 5.9604644775390625e-08 ;  /* 0x00000001ff577431 */ /* 0x000fe200000001ff */
[----:B-1----:R-:W-:-:S07]  /*01b0*/  MOV R41, UR4 ;  /* 0x0000000400297c02 */ /* 0x002fce0008000f00 */
.L_x_0:
[----:B------:R-:W2:Y:S02]  /*01c0*/  LDCU.64 UR4, c[0x0][0x8b0] ;  /* 0x00011600ff0477ac */ /* 0x000ea40008000a00 */
[----:B--2---:R-:W-:-:S04]  /*01d0*/  UISETP.NE.U32.AND UP0, UPT, UR4, URZ, UPT ;  /* 0x000000ff0400728c */ /* 0x004fc8000bf05070 */
[----:B------:R-:W-:-:S09]  /*01e0*/  UISETP.NE.AND.EX UP0, UPT, UR5, URZ, UPT, UP0 ;  /* 0x000000ff0500728c */ /* 0x000fd2000bf05300 */
[----:B------:R-:W-:Y:S05]  /*01f0*/  BRA.U UP0, `(.L_x_2) ;  /* 0x0000000100287547 */ /* 0x000fea000b800000 */
[----:B------:R-:W2:Y:S02]  /*0200*/  LDCU.64 UR4, c[0x0][0x8a8] ;  /* 0x00011500ff0477ac */ /* 0x000ea40008000a00 */
[----:B--2---:R-:W-:-:S04]  /*0210*/  UISETP.NE.U32.AND UP0, UPT, UR4, URZ, UPT ;  /* 0x000000ff0400728c */ /* 0x004fc8000bf05070 */
[----:B------:R-:W-:-:S09]  /*0220*/  UISETP.NE.AND.EX UP0, UPT, UR5, URZ, UPT, UP0 ;  /* 0x000000ff0500728c */ /* 0x000fd2000bf05300 */
[----:B------:R-:W-:Y:S05]  /*0230*/  BRA.U !UP0, `(.L_x_3) ;  /* 0x0000000108107547 */ /* 0x000fea000b800000 */
[----:B------:R-:W2:Y:S01]  /*0240*/  LDC.64 R38, c[0x0][0x8a8] ;  /* 0x00022a00ff267b82 */ /* 0x000ea20000000a00 */
[----:B------:R-:W2:Y:S02]  /*0250*/  LDCU.64 UR4, c[0x0][0x358] ;  /* 0x00006b00ff0477ac */ /* 0x000ea40008000a00 */
[----:B--2---:R2:W5:Y:S01]  /*0260*/  LDG.E R38, desc[UR4][R38.64] ;  /* 0x0000000426267981 */ /* 0x004562000c1e1900 */
[----:B------:R-:W-:Y:S05]  /*0270*/  BRA `(.L_x_2) ;  /* 0x0000000000087947 */ /* 0x000fea0003800000 */
.L_x_3:
[----:B------:R-:W2:Y:S02]  /*0280*/  LDCU UR4, c[0x0][0x8a0] ;  /* 0x00011400ff0477ac */ /* 0x000ea40008000800 */
[----:B--2---:R-:W-:Y:S02]  /*0290*/  MOV R38, UR4 ;  /* 0x0000000400267c02 */ /* 0x004fe40008000f00 */
.L_x_2:
[----:B------:R-:W-:Y:S01]  /*02a0*/  IMAD.U32 R0, RZ, RZ, UR18 ;  /* 0x00000012ff007e24 */ /* 0x000fe2000f8e00ff */
[----:B------:R-:W-:Y:S04]  /*02b0*/  BSSY.RECONVERGENT B0, `(.L_x_4) ;  /* 0x000000c000007945 */ /* 0x000fe80003800200 */
[C---:B------:R-:W-:Y:S02]  /*02c0*/  ISETP.NE.OR P2, PT, R0.reuse, 0x1, !P1 ;  /* 0x000000010000780c */ /* 0x040fe40004f45670 */
[----:B------:R-:W-:-:S11]  /*02d0*/  ISETP.NE.OR P0, PT, R0, 0x3, !P1 ;  /* 0x000000030000780c */ /* 0x000fd60004f05670 */
[----:B------:R-:W-:Y:S05]  /*02e0*/  @P2 BRA `(.L_x_5) ;  /* 0x0000000000202947 */ /* 0x000fea0003800000 */
[----:B------:R-:W3:Y:S02]  /*02f0*/  LDCU.64 UR4, c[0x0][0x348] ;  /* 0x00006900ff0477ac */ /* 0x000ee40008000a00 */
[----:B---3--:R-:W-:Y:S02]  /*0300*/  UIADD3 UR6, UP1, UPT, UR4, 0x80, URZ ;  /* 0x0000008004067890 */ /* 0x008fe4000ff3e0ff */
[----:B------:R-:W-:Y:S02]  /*0310*/  UIADD3 UR4, UP0, UPT, UR4, 0x180, URZ ;  /* 0x0000018004047890 */ /* 0x000fe4000ff1e0ff */
[----:B------:R-:W-:Y:S02]  /*0320*/  UIADD3.X UR7, UPT, UPT, URZ, UR5, URZ, UP1, !UPT ;  /* 0x00000005ff077290 */ /* 0x000fe40008ffe4ff */
[----:B------:R-:W-:-:S07]  /*0330*/  UIADD3.X UR5, UPT, UPT, URZ, UR5, URZ, UP0, !UPT ;  /* 0x00000005ff057290 */ /* 0x000fce00087fe4ff */
[----:B------:R3:W-:Y:S02]  /*0340*/  UTMACCTL.PF [UR6] ;  /* 0x00000000060079b9 */ /* 0x0007e40008040000 */
[----:B------:R3:W-:Y:S02]  /*0350*/  UTMACCTL.PF [UR4] ;  /* 0x00000000040079b9 */ /* 0x0007e40008040000 */
[----:B---3--:R-:W-:Y:S01]  /*0360*/  NOP ;  /* 0x0000000000007918 */ /* 0x008fe20000000000 */
.L_x_5:
[----:B------:R-:W-:Y:S05]  /*0370*/  BSYNC.RECONVERGENT B0 ;  /* 0x0000000000007941 */ /* 0x000fea0003800200 */
.L_x_4:
[----:B------:R-:W-:Y:S04]  /*0380*/  BSSY.RECONVERGENT B0, `(.L_x_6) ;  /* 0x000000a000007945 */ /* 0x000fe80003800200 */
        /* <DEDUP_REMOVED lines=9> */
.L_x_7:
[----:B------:R-:W-:Y:S05]  /*0420*/  BSYNC.RECONVERGENT B0 ;  /* 0x0000000000007941 */ /* 0x000fea0003800200 */
.L_x_6:
[----:B------:R-:W3:Y:S01]  /*0430*/  LDCU.64 UR4, c[0x0][0x888] ;  /* 0x00011100ff0477ac */ /* 0x000ee20008000a00 */
[----:B------:R-:W-:Y:S02]  /*0440*/  UISETP.EQ.U32.AND UP2, UPT, UR8, URZ, UPT ;  /* 0x000000ff0800728c */ /* 0x000fe4000bf42070 */
[----:B------:R-:W-:Y:S02]  /*0450*/  UPLOP3.LUT UP3, UPT, UPT, UPT, UPT, 0x80, 0x8 ;  /* 0x000000000008789c */ /* 0x000fe40003f6f070 */
[----:B---3--:R-:W-:-:S04]  /*0460*/  UISETP.NE.U32.AND UP0, UPT, UR4, URZ, UPT ;  /* 0x000000ff0400728c */ /* 0x008fc8000bf05070 */
[----:B------:R-:W-:-:S04]  /*0470*/  UISETP.NE.AND.EX UP1, UPT, UR5, URZ, UPT, UP0 ;  /* 0x000000ff0500728c */ /* 0x000fc8000bf25300 */
[----:B------:R-:W-:-:S04]  /*0480*/  UISETP.EQ.OR.EX UP4, UPT, UR9, URZ, !UP1, UP2 ;  /* 0x000000ff0900728c */ /* 0x000fc8000cf82720 */
[----:B------:R-:W-:-:S06]  /*0490*/  UP2UR UR4, UPR, URZ, 0x10 ;  /* 0x00000010ff047883 */ /* 0x000fcc0008000000 */
[----:B------:R-:W-:Y:S01]  /*04a0*/  MOV R95, UR4 ;  /* 0x00000004005f7c02 */ /* 0x000fe20008000f00 */
[----:B------:R-:W-:Y:S06]  /*04b0*/  BRA.U !UP4, `(.L_x_8) ;  /* 0x000000010c207547 */ /* 0x000fec000b800000 */
[----:B------:R-:W-:Y:S01]  /*04c0*/  UISETP.NE.U32.AND UP2, UPT, UR8, URZ, UPT ;  /* 0x000000ff0800728c */ /* 0x000fe2000bf45070 */
[----:B-----5:R-:W-:Y:S01]  /*04d0*/  FSETP.NEU.AND P0, PT, R41, RZ, PT ;  /* 0x000000ff2900720b */ /* 0x020fe20003f0d000 */
[----:B------:R-:W-:Y:S02]  /*04e0*/  USEL UR4, URZ, 0xffffffff, UP1 ;  /* 0xffffffffff047887 */ /* 0x000fe40008800000 */
[----:B------:R-:W-:-:S10]  /*04f0*/  UISETP.NE.AND.EX UP2, UPT, UR9, URZ, UPT, UP2 ;  /* 0x000000ff0900728c */ /* 0x000fd4000bf45320 */
[----:B------:R-:W-:Y:S01]  /*0500*/  VOTEU.ANY UP0, P0 ;  /* 0x0000000000ff7886 */ /* 0x000fe20000000100 */
[----:B------:R-:W-:-:S04]  /*0510*/  @!UP2 USEL UR4, URZ, 0xffffffff, UP0 ;  /* 0xffffffffff04a887 */ /* 0x000fc80008000000 */
[----:B------:R-:W-:-:S04]  /*0520*/  ULOP3.LUT UR4, UR4, 0x1, URZ, 0xc0, !UPT ;  /* 0x0000000104047892 */ /* 0x000fc8000f8ec0ff */
[----:B------:R-:W-:-:S11]  /*0530*/  UISETP.NE.U32.AND UP3, UPT, UR4, 0x1, UPT ;  /* 0x000000010400788c */ /* 0x000fd6000bf65070 */
.L_x_8:
[----:B------:R-:W3:Y:S01]  /*0540*/  SHFL.IDX PT, R0, R88, RZ, 0x1f ;  /* 0x00001fff58007589 */ /* 0x000ee200000e0000 */
[----:B------:R-:W-:Y:S02]  /*0550*/  UISETP.NE.AND UP5, UPT, UR18, 0x2, UPT ;  /* 0x000000021200788c */ /* 0x000fe4000bfa5270 */
[----:B------:R-:W-:Y:S02]  /*0560*/  UISETP.NE.AND UP0, UPT, UR18, 0x2, UPT ;  /* 0x000000021200788c */ /* 0x000fe4000bf05270 */
[----:B------:R-:W-:Y:S02]  /*0570*/  UISETP.NE.OR UP2, UPT, UR38, URZ, UP5 ;  /* 0x000000ff2600728c */ /* 0x000fe4000af45670 */
[----:B------:R-:W-:-:S04]  /*0580*/  USEL UR45, URZ, 0x1, UP0 ;  /* 0x00000001ff2d7887 */ /* 0x000fc80008000000 */
[----:B------:R-:W-:Y:S02]  /*0590*/  PLOP3.LUT P3, PT, P1, PT, UP2, 0xae, 0xea ;  /* 0x0000000000ea781c */ /* 0x000fe40000f6f52e */
[----:B---3--:R-:W-:-:S13]  /*05a0*/  ISETP.NE.AND P0, PT, R0, RZ, PT ;  /* 0x000000ff0000720c */ /* 0x008fda0003f05270 */
[----:B------:R-:W-:Y:S05]  /*05b0*/  @P0 BRA `(.L_x_9) ;  /* 0x0000000000840947 */ /* 0x000fea0003800000 */
[----:B------:R-:W-:Y:S01]  /*05c0*/  ELECT P0, URZ, PT ;  /* 0x0000000000ff782f */ /* 0x000fe20003800000 */
[----:B------:R-:W-:-:S12]  /*05d0*/  BSSY.RECONVERGENT B0, `(.L_x_9) ;  /* 0x000001f000007945 */ /* 0x000fd80003800200 */
[----:B------:R-:W-:Y:S05]  /*05e0*/  @!P0 BRA `(.L_x_10) ;  /* 0x0000000000748947 */ /* 0x000fea0003800000 */
[----:B------:R-:W3:Y:S01]  /*05f0*/  S2UR UR5, SR_CgaCtaId ;  /* 0x00000000000579c3 */ /* 0x000ee20000008800 */
[----:B------:R-:W-:Y:S01]  /*0600*/  UMOV UR4, 0x400 ;  /* 0x0000040000047882 */ /* 0x000fe20000000000 */
[----:B------:R-:W-:Y:S02]  /*0610*/  UMOV UR6, 0x1 ;  /* 0x0000000100067882 */ /* 0x000fe40000000000 */
[----:B------:R-:W-:-:S04]  /*0620*/  UIADD3 UR6, UPT, UPT, -UR6, 0x100000, URZ ;  /* 0x0010000006067890 */ /* 0x000fc8000fffe1ff */
[----:B------:R-:W-:Y:S02]  /*0630*/  USHF.L.U32 UR7, UR6, 0xb, URZ ;  /* 0x0000000b06077899 */ /* 0x000fe400080006ff */
[----:B------:R-:W-:Y:S02]  /*0640*/  USHF.L.U32 UR6, UR6, 0x1, URZ ;  /* 0x0000000106067899 */ /* 0x000fe400080006ff */
[----:B---3--:R-:W-:Y:S01]  /*0650*/  ULEA UR4, UR5, UR4, 0x18 ;  /* 0x0000000405047291 */ /* 0x008fe2000f8ec0ff */
[----:B------:R-:W3:Y:S11]  /*0660*/  FENCE.VIEW.ASYNC.S ;  /* 0x00000000000073c6 */ /* 0x000ef60000000000 */
[----:B---3--:R3:W4:Y:S01]  /*0670*/  SYNCS.EXCH.64 URZ, [UR4], UR6 ;  /* 0x0000000604ff75b2 */ /* 0x0087220008000100 */
[----:B------:R3:W1:Y:S01]  /*0680*/  SYNCS.EXCH.64 URZ, [UR4+0x50], UR6 ;  /* 0x0000500604ff75b2 */ /* 0x0006620008000100 */
        /* <DEDUP_REMOVED lines=17> */
[----:B------:R3:W1:Y:S02]  /*07a0*/  SYNCS.EXCH.64 URZ, [UR4+0x98], UR6 ;  /* 0x0000980604ff75b2 */ /* 0x0006640008000100 */
[----:B---3--:R-:W-:Y:S01]  /*07b0*/  NOP ;  /* 0x0000000000007918 */ /* 0x008fe20000000000 */
.L_x_10:
[----:B------:R-:W-:Y:S05]  /*07c0*/  BSYNC.RECONVERGENT B0 ;  /* 0x0000000000007941 */ /* 0x000fea0003800200 */
.L_x_9:
[----:B------:R-:W3:Y:S01]  /*07d0*/  SHFL.IDX PT, R0, R88, RZ, 0x1f ;  /* 0x00001fff58007589 */ /* 0x000ee200000e0000 */
[----:B------:R-:W-:Y:S01]  /*07e0*/  NOP ;  /* 0x0000000000007918 */ /* 0x000fe20000000000 */
[----:B---3--:R-:W-:-:S13]  /*07f0*/  ISETP.NE.AND P0, PT, R0, 0x1, PT ;  /* 0x000000010000780c */ /* 0x008fda0003f05270 */
[----:B------:R-:W-:Y:S05]  /*0800*/  @P0 BRA `(.L_x_11) ;  /* 0x0000000000500947 */ /* 0x000fea0003800000 */
[----:B------:R-:W3:Y:S01]  /*0810*/  S2UR UR5, SR_CgaCtaId ;  /* 0x00000000000579c3 */ /* 0x000ee20000008800 */
[----:B------:R-:W-:Y:S01]  /*0820*/  UMOV UR4, 0x400 ;  /* 0x0000040000047882 */ /* 0x000fe20000000000 */
[----:B------:R-:W-:Y:S01]  /*0830*/  UMOV UR8, 0x20 ;  /* 0x0000002000087882 */ /* 0x000fe20000000000 */
[----:B------:R-:W-:Y:S01]  /*0840*/  UMOV UR6, 0x80 ;  /* 0x0000008000067882 */ /* 0x000fe20000000000 */
[----:B------:R-:W-:-:S04]  /*0850*/  UIADD3 UR8, UPT, UPT, -UR8, 0x100000, URZ ;  /* 0x0010000008087890 */ /* 0x000fc8000fffe1ff */
[----:B------:R-:W-:Y:S02]  /*0860*/  USHF.L.U32 UR9, UR8, 0xb, URZ ;  /* 0x0000000b08097899 */ /* 0x000fe400080006ff */
[----:B------:R-:W-:Y:S02]  /*0870*/  USHF.L.U32 UR8, UR8, 0x1, URZ ;  /* 0x0000000108087899 */ /* 0x000fe400080006ff */
[----:B------:R-:W-:-:S04]  /*0880*/  UIADD3 UR6, UPT, UPT, -UR6, 0x100000, URZ ;  /* 0x0010000006067890 */ /* 0x000fc8000fffe1ff */
[----:B------:R-:W-:Y:S02]  /*0890*/  USHF.L.U32 UR7, UR6, 0xb, URZ ;  /* 0x0000000b06077899 */ /* 0x000fe400080006ff */
[----:B------:R-:W-:Y:S01]  /*08a0*/  USHF.L.U32 UR6, UR6, 0x1, URZ ;  /* 0x0000000106067899 */ /* 0x000fe200080006ff */
[----:B------:R-:W-:Y:S01]  /*08b0*/  ELECT P0, URZ, PT ;  /* 0x0000000000ff782f */ /* 0x000fe20003800000 */
[----:B---3--:R-:W-:Y:S01]  /*08c0*/  ULEA UR4, UR5, UR4, 0x18 ;  /* 0x0000000405047291 */ /* 0x008fe2000f8ec0ff */
[----:B------:R-:W3:Y:S11]  /*08d0*/  FENCE.VIEW.ASYNC.S ;  /* 0x00000000000073c6 */ /* 0x000ef60000000000 */
[----:B---3--:R3:W1:Y:S01]  /*08e0*/  SYNCS.EXCH.64 URZ, [UR4+0xa0], UR8 ;  /* 0x0000a00804ff75b2 */ /* 0x0086620008000100 */
[----:B------:R3:W1:Y:S01]  /*08f0*/  SYNCS.EXCH.64 URZ, [UR4+0xb8], UR6 ;  /* 0x0000b80604ff75b2 */ /* 0x0006620008000100 */
[----:B------:R3:W1:Y:S01]  /*0900*/  SYNCS.EXCH.64 URZ, [UR4+0xa8], UR8 ;  /* 0x0000a80804ff75b2 */ /* 0x0006620008000100 */
[----:B------:R3:W1:Y:S01]  /*0910*/  SYNCS.EXCH.64 URZ, [UR4+0xc0], UR6 ;  /* 0x0000c00604ff75b2 */ /* 0x0006620008000100 */
[----:B------:R3:W1:Y:S01]  /*0920*/  SYNCS.EXCH.64 URZ, [UR4+0xb0], UR8 ;  /* 0x0000b00804ff75b2 */ /* 0x0006620008000100 */
[----:B------:R3:W1:Y:S01]  /*0930*/  SYNCS.EXCH.64 URZ, [UR4+0xc8], UR6 ;  /* 0x0000c80604ff75b2 */ /* 0x0006620008000100 */
[----:B------:R-:W-:Y:S01]  /*0940*/  NOP ;  /* 0x0000000000007918 */ /* 0x000fe20000000000 */
.L_x_11:
[----:B------:R-:W2:Y:S01]  /*0950*/  SHFL.IDX PT, R0, R88, RZ, 0x1f ;  /* 0x00001fff58007589 */ /* 0x000ea200000e0000 */
[----:B------:R-:W-:Y:S01]  /*0960*/  NOP ;  /* 0x0000000000007918 */ /* 0x000fe20000000000 */
[----:B--2---:R-:W-:-:S13]  /*0970*/  ISETP.NE.AND P0, PT, R0, 0x3, PT ;  /* 0x000000030000780c */ /* 0x004fda0003f05270 */
[----:B------:R-:W-:Y:S05]  /*0980*/  @P0 BRA `(.L_x_12) ;  /* 0x0000000000300947 */ /* 0x000fea0003800000 */
[----:B------:R-:W2:Y:S01]  /*0990*/  S2UR UR5, SR_CgaCtaId ;  /* 0x00000000000579c3 */ /* 0x000ea20000008800 */
[----:B---3--:R-:W-:Y:S01]  /*09a0*/  UMOV UR4, 0x400 ;  /* 0x0000040000047882 */ /* 0x008fe20000000000 */
[----:B------:R-:W-:Y:S01]  /*09b0*/  UMOV UR6, 0x20 ;  /* 0x0000002000067882 */ /* 0x000fe20000000000 */
[----:B------:R-:W-:Y:S01]  /*09c0*/  ELECT P0, URZ, PT ;  /* 0x0000000000ff782f */ /* 0x000fe20003800000 */
[----:B------:R-:W-:-:S04]  /*09d0*/  UIADD3 UR6, UPT, UPT, -UR6, 0x100000, URZ ;  /* 0x0010000006067890 */ /* 0x000fc8000fffe1ff */
[----:B------:R-:W-:Y:S02]  /*09e0*/  USHF.L.U32 UR7, UR6, 0xb, URZ ;  /* 0x0000000b06077899 */ /* 0x000fe400080006ff */
[----:B------:R-:W-:Y:S02]  /*09f0*/  USHF.L.U32 UR6, UR6, 0x1, URZ ;  /* 0x0000000106067899 */ /* 0x000fe400080006ff */
[----:B--2---:R-:W-:Y:S01]  /*0a00*/  ULEA UR4, UR5, UR4, 0x18 ;  /* 0x0000000405047291 */ /* 0x004fe2000f8ec0ff */
[----:B------:R-:W2:Y:S11]  /*0a10*/  FENCE.VIEW.ASYNC.S ;  /* 0x00000000000073c6 */ /* 0x000eb60000000000 */
[----:B--2---:R2:W3:Y:S01]  /*0a20*/  SYNCS.EXCH.64 URZ, [UR4+0xd0], UR6 ;  /* 0x0000d00604ff75b2 */ /* 0x0044e20008000100 */
[----:B------:R2:W1:Y:S01]  /*0a30*/  SYNCS.EXCH.64 URZ, [UR4+0xd8], UR6 ;  /* 0x0000d80604ff75b2 */ /* 0x0004620008000100 */
[----:B------:R-:W-:Y:S01]  /*0a40*/  NOP ;  /* 0x0000000000007918 */ /* 0x000fe20000000000 */
.L_x_12:
[----:B------:R-:W4:Y:S01]  /*0a50*/  SHFL.IDX PT, R0, R88, RZ, 0x1f ;  /* 0x00001fff58007589 */ /* 0x000f2200000e0000 */
[----:B------:R-:W-:Y:S01]  /*0a60*/  NOP ;  /* 0x0000000000007918 */ /* 0x000fe20000000000 */
[----:B----4-:R-:W-:-:S13]  /*0a70*/  ISETP.NE.AND P0, PT, R0, 0x4, PT ;  /* 0x000000040000780c */ /* 0x010fda0003f05270 */
[----:B------:R-:W-:Y:S05]  /*0a80*/  @P0 BRA `(.L_x_13) ;  /* 0x0000000000440947 */ /* 0x000fea0003800000 */
[----:B------:R-:W4:Y:S01]  /*0a90*/  S2UR UR5, SR_CgaCtaId ;  /* 0x00000000000579c3 */ /* 0x000f220000008800 */
[----:B--23--:R-:W-:Y:S01]  /*0aa0*/  UMOV UR4, 0x1e0 ;  /* 0x000001e000047882 */ /* 0x00cfe20000000000 */
[----:B------:R-:W-:Y:S01]  /*0ab0*/  UMOV UR6, 0x400 ;  /* 0x0000040000067882 */ /* 0x000fe20000000000 */
[----:B------:R-:W-:Y:S01]  /*0ac0*/  USEL UR4, UR4, 0x1a0, UP3 ;  /* 0x000001a004047887 */ /* 0x000fe20009800000 */
[----:B------:R-:W-:Y:S01]  /*0ad0*/  UMOV UR8, 0x1 ;  /* 0x0000000100087882 */ /* 0x000fe20000000000 */
[----:B------:R-:W-:Y:S01]  /*0ae0*/  ELECT P0, URZ, PT ;  /* 0x0000000000ff782f */ /* 0x000fe20003800000 */
[----:B------:R-:W-:-:S04]  /*0af0*/  UIADD3 UR8, UPT, UPT, -UR8, 0x100000, URZ ;  /* 0x0010000008087890 */ /* 0x000fc8000fffe1ff */
[----:B------:R-:W-:Y:S02]  /*0b00*/  USHF.L.U32 UR9, UR8, 0xb, URZ ;  /* 0x0000000b08097899 */ /* 0x000fe400080006ff */
[----:B------:R-:W-:Y:S02]  /*0b10*/  USHF.L.U32 UR8, UR8, 0x1, URZ ;  /* 0x0000000108087899 */ /* 0x000fe400080006ff */
[----:B----4-:R-:W-:Y:S02]  /*0b20*/  ULEA UR6, UR5, UR6, 0x18 ;  /* 0x0000000605067291 */ /* 0x010fe4000f8ec0ff */
[----:B------:R-:W-:-:S04]  /*0b30*/  UIADD3 UR4, UPT, UPT, -UR4, 0x100000, URZ ;  /* 0x0010000004047890 */ /* 0x000fc8000fffe1ff */
[----:B------:R-:W-:Y:S02]  /*0b40*/  USHF.L.U32 UR5, UR4, 0xb, URZ ;  /* 0x0000000b04057899 */ /* 0x000fe400080006ff */
[----:B------:R-:W-:Y:S01]  /*0b50*/  USHF.L.U32 UR4, UR4, 0x1, URZ ;  /* 0x0000000104047899 */ /* 0x000fe200080006ff */
[----:B------:R-:W2:Y:S03]  /*0b60*/  FENCE.VIEW.ASYNC.S ;  /* 0x00000000000073c6 */ /* 0x000ea60000000000 */
[----:B--2---:R4:W2:Y:S08]  /*0b70*/  SYNCS.EXCH.64 URZ, [UR6+0xe0], UR8 ;  /* 0x0000e00806ff75b2 */ /* 0x0048b00008000100 */
[----:B------:R4:W3:Y:S02]  /*0b80*/  SYNCS.EXCH.64 URZ, [UR6+0xe8], UR4 ;  /* 0x0000e80406ff75b2 */ /* 0x0008e40008000100 */
[----:B----4-:R-:W-:Y:S01]  /*0b90*/  NOP ;  /* 0x0000000000007918 */ /* 0x010fe20000000000 */
.L_x_13:
[----:B------:R-:W4:Y:S01]  /*0ba0*/  SHFL.IDX PT, R0, R88, RZ, 0x1f ;  /* 0x00001fff58007589 */ /* 0x000f2200000e0000 */
[----:B------:R-:W-:Y:S01]  /*0bb0*/  ISETP.NE.OR P1, PT, RZ, UR18, !P1 ;  /* 0x00000012ff007c0c */ /* 0x000fe2000cf25670 */
[----:B------:R-:W-:Y:S01]  /*0bc0*/  NOP ;  /* 0x0000000000007918 */ /* 0x000fe20000000000 */
[----:B----4-:R-:W-:-:S13]  /*0bd0*/  ISETP.NE.AND P0, PT, R0, 0x5, PT ;  /* 0x000000050000780c */ /* 0x010fda0003f05270 */
[----:B------:R-:W-:Y:S05]  /*0be0*/  @P0 BRA `(.L_x_14) ;  /* 0x0000000000480947 */ /* 0x000fea0003800000 */
[----:B------:R-:W4:Y:S01]  /*0bf0*/  S2UR UR5, SR_CgaCtaId ;  /* 0x00000000000579c3 */ /* 0x000f220000008800 */
[----:B--23--:R-:W-:Y:S01]  /*0c00*/  UMOV UR4, 0x400 ;  /* 0x0000040000047882 */ /* 0x00cfe20000000000 */
        /* <DEDUP_REMOVED lines=9> */
[----:B----4-:R-:W-:Y:S01]  /*0ca0*/  ULEA UR4, UR5, UR4, 0x18 ;  /* 0x0000000405047291 */ /* 0x010fe2000f8ec0ff */
[----:B------:R-:W2:Y:S11]  /*0cb0*/  FENCE.VIEW.ASYNC.S ;  /* 0x00000000000073c6 */ /* 0x000eb60000000000 */
[----:B--2---:R4:W2:Y:S01]  /*0cc0*/  SYNCS.EXCH.64 URZ, [UR4+0xf0], UR6 ;  /* 0x0000f00604ff75b2 */ /* 0x0048a20008000100 */
[----:B------:R4:W3:Y:S01]  /*0cd0*/  SYNCS.EXCH.64 URZ, [UR4+0x100], UR8 ;  /* 0x0001000804ff75b2 */ /* 0x0008e20008000100 */
[----:B------:R4:W1:Y:S01]  /*0ce0*/  SYNCS.EXCH.64 URZ, [UR4+0xf8], UR6 ;  /* 0x0000f80604ff75b2 */ /* 0x0008620008000100 */
[----:B------:R4:W1:Y:S02]  /*0cf0*/  SYNCS.EXCH.64 URZ, [UR4+0x108], UR8 ;  /* 0x0001080804ff75b2 */ /* 0x0008640008000100 */
[----:B----4-:R-:W-:Y:S01]  /*0d00*/  NOP ;  /* 0x0000000000007918 */ /* 0x010fe20000000000 */
.L_x_14:
[----:B--23--:R-:W2:Y:S01]  /*0d10*/  S2UR UR7, SR_CgaCtaId ;  /* 0x00000000000779c3 */ /* 0x00cea20000008800 */
[----:B------:R-:W-:Y:S01]  /*0d20*/  VOTEU.ALL UP0, P1 ;  /* 0x0000000000ff7886 */ /* 0x000fe20000800000 */
[----:B------:R-:W-:Y:S01]  /*0d30*/  UMOV UR4, 0x20 ;  /* 0x0000002000047882 */ /* 0x000fe20000000000 */
[----:B------:R-:W-:Y:S01]  /*0d40*/  NOP ;  /* 0x0000000000007918 */ /* 0x000fe20000000000 */
[----:B-1----:R-:W-:Y:S01]  /*0d50*/  LOP3.LUT R3, R96, 0x1f, RZ, 0xc0, !PT ;  /* 0x0000001f60037812 */ /* 0x002fe200078ec0ff */
[----:B------:R-:W-:Y:S01]  /*0d60*/  UISETP.NE.AND UP4, UPT, UR18, URZ, UPT ;  /* 0x000000ff1200728c */ /* 0x000fe2000bf85270 */
[----:B------:R-:W-:Y:S01]  /*0d70*/  @!UP0 UMOV UR6, 0x400 ;  /* 0x0000040000068882 */ /* 0x000fe20000000000 */
[----:B------:R-:W-:-:S04]  /*0d80*/  @!UP0 UIADD3 UR4, UPT, UPT, -UR4, 0x100000, URZ ;  /* 0x0010000004048890 */ /* 0x000fc8000fffe1ff */
[----:B------:R-:W-:Y:S02]  /*0d90*/  @!UP0 USHF.L.U32 UR5, UR4, 0xb, URZ ;  /* 0x0000000b04058899 */ /* 0x000fe400080006ff */
[----:B------:R-:W-:Y:S02]  /*0da0*/  @!UP0 USHF.L.U32 UR4, UR4, 0x1, URZ ;  /* 0x0000000104048899 */ /* 0x000fe400080006ff */
[----:B--2---:R-:W-:Y:S01]  /*0db0*/  @!UP0 ULEA UR6, UR7, UR6, 0x18 ;  /* 0x0000000607068291 */ /* 0x004fe2000f8ec0ff */
[----:B------:R-:W1:Y:S01]  /*0dc0*/  LDCU UR7, c[0x0][0x36c] ;  /* 0x00006d80ff0777ac */ /* 0x000e620008000800 */
[----:B------:R-:W-:Y:S01]  /*0dd0*/  VOTEU.ALL UP0, P1 ;  /* 0x0000000000ff7886 */ /* 0x000fe20000800000 */
[----:B------:R-:W2:Y:S09]  /*0de0*/  FENCE.VIEW.ASYNC.S ;  /* 0x00000000000073c6 */ /* 0x000eb20000000000 */
[----:B--2---:R2:W3:Y:S01]  /*0df0*/  @!UP0 SYNCS.EXCH.64 URZ, [UR6+0x110], UR4 ;  /* 0x0001100406ff85b2 */ /* 0x0044e20008000100 */
[----:B-1----:R-:W-:-:S09]  /*0e00*/  UISETP.EQ.U32.AND UP6, UPT, UR7, 0x1, UPT ;  /* 0x000000010700788c */ /* 0x002fd2000bfc2070 */
[----:B--2---:R-:W-:Y:S05]  /*0e10*/  BRA.U !UP6, `(.L_x_15) ;  /* 0x000000010e087547 */ /* 0x004fea000b800000 */
[----:B---3--:R-:W-:Y:S01]  /*0e20*/  UCGABAR_ARV ;  /* 0x00000000000079c7 */ /* 0x008fe20008000000 */
[----:B------:R-:W-:Y:S05]  /*0e30*/  BRA `(.L_x_16) ;  /* 0x0000000000047947 */ /* 0x000fea0003800000 */
.L_x_15:
[----:B---3--:R-:W-:Y:S01]  /*0e40*/  NOP ;  /* 0x0000000000007918 */ /* 0x008fe20000000000 */
.L_x_16:
[----:B------:R-:W1:Y:S01]  /*0e50*/  S2UR UR20, SR_CTAID.X ;  /* 0x00000000001479c3 */ /* 0x000e620000002500 */
[----:B------:R-:W-:-:S05]  /*0e60*/  CS2R.32 R94, SR_CgaSize ;  /* 0x00000000005e7805 */ /* 0x000fca0000008a00 */
[----:B------:R-:W-:-:S05]  /*0e70*/  IMAD R94, R94, -0xa0, RZ ;  /* 0xffffff605e5e7824 */ /* 0x000fca00078e02ff */
[----:B------:R-:W-:-:S14]  /*0e80*/  R2UR UR5, R94 ;  /* 0x000000005e0572ca */ /* 0x000fdc00000e0000 */
[----:B------:R-:W2:Y:S01]  /*0e90*/  LDCU UR5, c[0x0][UR5+0x2b0] ;  /* 0x00005600050577ac */ /* 0x000ea20008000800 */
[----:B------:R-:W-:-:S05]  /*0ea0*/  CS2R.32 R94, SR_CgaSize ;  /* 0x00000000005e7805 */ /* 0x000fca0000008a00 */
[----:B------:R-:W-:-:S05]  /*0eb0*/  IMAD R94, R94, -0xa0, RZ ;  /* 0xffffff605e5e7824 */ /* 0x000fca00078e02ff */
[----:B------:R-:W-:-:S14]  /*0ec0*/  R2UR UR4, R94 ;  /* 0x000000005e0472ca */ /* 0x000fdc00000e0000 */
[----:B------:R-:W3:Y:S01]  /*0ed0*/  LDCU UR4, c[0x0][UR4+0x2b4] ;  /* 0x00005680040477ac */ /* 0x000ee20008000800 */
[----:B------:R-:W4:Y:S01]  /*0ee0*/  S2UR UR28, SR_CTAID.Y ;  /* 0x00000000001c79c3 */ /* 0x000f220000002600 */
[----:B------:R-:W-:-:S05]  /*0ef0*/  CS2R.32 R94, SR_CgaSize ;  /* 0x00000000005e7805 */ /* 0x000fca0000008a00 */
[----:B------:R-:W-:-:S05]  /*0f00*/  IMAD R94, R94, -0xa0, RZ ;  /* 0xffffff605e5e7824 */ /* 0x000fca00078e02ff */
[----:B------:R-:W-:-:S14]  /*0f10*/  R2UR UR7, R94 ;  /* 0x000000005e0772ca */ /* 0x000fdc00000e0000 */
[----:B------:R-:W3:Y:S01]  /*0f20*/  LDCU UR7, c[0x0][UR7+0x2a0] ;  /* 0x00005400070777ac */ /* 0x000ee20008000800 */
[----:B------:R-:W-:-:S05]  /*0f30*/  CS2R.32 R94, SR_CgaSize ;  /* 0x00000000005e7805 */ /* 0x000fca0000008a00 */
[----:B------:R-:W-:-:S05]  /*0f40*/  IMAD R94, R94, -0xa0, RZ ;  /* 0xffffff605e5e7824 */ /* 0x000fca00078e02ff */
[----:B------:R-:W-:-:S14]  /*0f50*/  R2UR UR8, R94 ;  /* 0x000000005e0872ca */ /* 0x000fdc00000e0000 */
[----:B------:R-:W3:Y:S01]  /*0f60*/  LDCU UR8, c[0x0][UR8+0x2a4] ;  /* 0x00005480080877ac */ /* 0x000ee20008000800 */
[----:B------:R-:W3:Y:S01]  /*0f70*/  LDCU UR19, c[0x0][0xb24] ;  /* 0x00016480ff1377ac */ /* 0x000ee20008000800 */
[----:B------:R-:W3:Y:S01]  /*0f80*/  LDCU UR39, c[0x0][0xb24] ;  /* 0x00016480ff2777ac */ /* 0x000ee20008000800 */
[----:B-1----:R-:W-:Y:S01]  /*0f90*/  I2FP.F32.U32 R2, UR20 ;  /* 0x0000001400027c45 */ /* 0x002fe20008201000 */
[----:B------:R-:W1:Y:S04]  /*0fa0*/  LDCU UR23, c[0x0][0xb30] ;  /* 0x00016600ff1777ac */ /* 0x000e680008000800 */
[----:B--2---:R-:W-:Y:S01]  /*0fb0*/  FMUL R2, R2, UR5 ;  /* 0x0000000502027c20 */ /* 0x004fe20008400000 */
[----:B----4-:R-:W-:-:S05]  /*0fc0*/  I2FP.F32.U32 R0, UR28 ;  /* 0x0000001c00007c45 */ /* 0x010fca0008201000 */
[----:B------:R-:W2:Y:S01]  /*0fd0*/  F2I.U32.TRUNC.NTZ R2, R2 ;  /* 0x0000000200027305 */ /* 0x000ea2000020f000 */
[----:B---3--:R-:W-:-:S07]  /*0fe0*/  FMUL R0, R0, UR4 ;  /* 0x0000000400007c20 */ /* 0x008fce0008400000 */
[----:B------:R-:W3:Y:S01]  /*0ff0*/  F2I.U32.TRUNC.NTZ R0, R0 ;  /* 0x0000000000007305 */ /* 0x000ee2000020f000 */
[----:B--2---:R-:W-:Y:S02]  /*1000*/  R2UR UR4, R2 ;  /* 0x00000000020472ca */ /* 0x004fe400000e0000 */
[----:B------:R-:W-:Y:S02]  /*1010*/  PRMT R2, RZ, 0x7610, R2 ;  /* 0x00007610ff027816 */ /* 0x000fe40000000002 */
[----:B---3--:R-:W-:Y:S02]  /*1020*/  R2UR UR6, R0 ;  /* 0x00000000000672ca */ /* 0x008fe400000e0000 */
[----:B------:R-:W-:-:S07]  /*1030*/  PRMT R0, RZ, 0x7610, R0 ;  /* 0x00007610ff007816 */ /* 0x000fce0000000000 */
[----:B------:R-:W-:-:S04]  /*1040*/  UIADD3 UR5, UPT, UPT, -UR4, URZ, URZ ;  /* 0x000000ff04057290 */ /* 0x000fc8000fffe1ff */
[----:B------:R-:W-:Y:S02]  /*1050*/  UIMAD UR5, UR7, UR5, UR20 ;  /* 0x00000005070572a4 */ /* 0x000fe4000f8e0214 */
[----:B------:R-:W-:-:S04]  /*1060*/  UIADD3 UR4, UPT, UPT, -UR6, URZ, URZ ;  /* 0x000000ff06047290 */ /* 0x000fc8000fffe1ff */
[----:B------:R-:W-:Y:S01]  /*1070*/  IMAD.U32 R94, RZ, RZ, UR5 ;  /* 0x00000005ff5e7e24 */ /* 0x000fe2000f8e00ff */
[----:B------:R-:W-:-:S06]  /*1080*/  UIMAD UR4, UR8, UR4, UR28 ;  /* 0x00000004080472a4 */ /* 0x000fcc000f8e021c */
[----:B------:R-:W-:Y:S01]  /*1090*/  IMAD.U32 R93, RZ, RZ, UR4 ;  /* 0x00000004ff5d7e24 */ /* 0x000fe2000f8e00ff */
[----:B-1----:R-:W-:Y:S06]  /*10a0*/  BRA.U UP4, `(.L_x_17) ;  /* 0x0000000104307547 */ /* 0x002fec000b800000 */
[----:B------:R-:W-:Y:S01]  /*10b0*/  R2UR UR5, R93 ;  /* 0x000000005d0572ca */ /* 0x000fe200000e0000 */
[----:B------:R-:W-:Y:S01]  /*10c0*/  UMOV UR7, 0x3 ;  /* 0x0000000300077882 */ /* 0x000fe20000000000 */
[----:B------:R-:W-:-:S11]  /*10d0*/  R2UR UR4, R94 ;  /* 0x000000005e0472ca */ /* 0x000fd600000e0000 */
[----:B------:R-:W-:-:S04]  /*10e0*/  UISETP.NE.AND UP0, UPT, UR5, URZ, UPT ;  /* 0x000000ff0500728c */ /* 0x000fc8000bf05270 */
[----:B------:R-:W-:Y:S02]  /*10f0*/  UISETP.LT.U32.OR UP0, UPT, UR4, 0x2, !UP0 ;  /* 0x000000020400788c */ /* 0x000fe4000c701470 */
[----:B------:R-:W-:Y:S02]  /*1100*/  ULOP3.LUT UR4, UR4, 0xfffffffe, URZ, 0xc0, !UPT ;  /* 0xfffffffe04047892 */ /* 0x000fe4000f8ec0ff */
[----:B------:R-:W-:Y:S02]  /*1110*/  USEL UR6, URZ, 0x1, !UP0 ;  /* 0x00000001ff067887 */ /* 0x000fe4000c000000 */
[----:B------:R-:W-:Y:S02]  /*1120*/  USEL UR5, URZ, 0x2, !UP0 ;  /* 0x00000002ff057887 */ /* 0x000fe4000c000000 */
[----:B------:R-:W-:Y:S02]  /*1130*/  USHF.L.U32 UR4, UR7, UR4, URZ ;  /* 0x0000000407047299 */ /* 0x000fe400080006ff */
[----:B------:R-:W-:-:S04]  /*1140*/  UIADD3 UR5, UPT, UPT, UR6, UR5, URZ ;  /* 0x0000000506057290 */ /* 0x000fc8000fffe0ff */
[----:B------:R-:W-:Y:S02]  /*1150*/  IMAD.U32 R0, RZ, RZ, UR4 ;  /* 0x00000004ff007e24 */ /* 0x000fe4000f8e00ff */
[----:B------:R-:W-:-:S07]  /*1160*/  IMAD.U32 R2, RZ, RZ, UR5 ;  /* 0x00000005ff027e24 */ /* 0x000fce000f8e00ff */
.L_x_17:
[----:B------:R-:W1:Y:S01]  /*1170*/  S2UR UR53, SR_CTAID.Z ;  /* 0x00000000003579c3 */ /* 0x000e620000002700 */
[----:B------:R-:W-:Y:S01]  /*1180*/  UISETP.GE.AND UP0, UPT, UR19, 0x1, UPT ;  /* 0x000000011300788c */ /* 0x000fe2000bf06270 */
[----:B------:R-:W-:-:S08]  /*1190*/  UMOV UR52, UR20 ;  /* 0x0000001400347c82 */ /* 0x000fd00008000000 */
[----:B------:R-:W-:Y:S05]  /*11a0*/  BRA.U !UP0, `(.L_x_18) ;  /* 0x0000000108d47547 */ /* 0x000fea000b800000 */
[----:B------:R-:W2:Y:S01]  /*11b0*/  LDCU.128 UR12, c[0x0][0xb10] ;  /* 0x00016200ff0c77ac */ /* 0x000ea20008000c00 */
[----:B------:R-:W3:Y:S01]  /*11c0*/  LDCU UR21, c[0x0][0xb0c] ;  /* 0x00016180ff1577ac */ /* 0x000ee20008000800 */
[----:B------:R-:W4:Y:S01]  /*11d0*/  LDCU UR6, c[0x0][0x370] ;  /* 0x00006e00ff0677ac */ /* 0x000f220008000800 */
[----:B------:R-:W1:Y:S01]  /*11e0*/  LDCU UR7, c[0x0][0x374] ;  /* 0x00006e80ff0777ac */ /* 0x000e620008000800 */
[----:B------:R-:W1:Y:S01]  /*11f0*/  LDCU UR22, c[0x0][0xb20] ;  /* 0x00016400ff1677ac */ /* 0x000e620008000800 */
[----:B--2---:R-:W-:Y:S02]  /*1200*/  UIMAD.WIDE.U32 UR4, UR20, UR12, URZ ;  /* 0x0000000c140472a5 */ /* 0x004fe4000f8e00ff */
[----:B---3--:R-:W-:Y:S01]  /*1210*/  UISETP.NE.AND UP0, UPT, UR21, 0x1, UPT ;  /* 0x000000011500788c */ /* 0x008fe2000bf05270 */
[----:B------:R-:W2:Y:S01]  /*1220*/  LDCU.64 UR8, c[0x0][0xb28] ;  /* 0x00016500ff0877ac */ /* 0x000ea20008000a00 */
[----:B----4-:R-:W-:-:S03]  /*1230*/  UIMAD.WIDE.U32 UR10, UR6, UR12, URZ ;  /* 0x0000000c060a72a5 */ /* 0x010fc6000f8e00ff */
[----:B------:R-:W-:Y:S01]  /*1240*/  UMOV UR4, UR5 ;  /* 0x0000000500047c82 */ /* 0x000fe20008000000 */
[----:B------:R-:W-:Y:S02]  /*1250*/  UISETP.NE.AND UP2, UPT, UR19, 0x1, UPT ;  /* 0x000000011300788c */ /* 0x000fe4000bf45270 */
[----:B------:R-:W-:Y:S01]  /*1260*/  USHF.R.U32.HI UR4, URZ, UR13, UR4 ;  /* 0x0000000dff047299 */ /* 0x000fe20008011604 */
[----:B------:R-:W-:Y:S01]  /*1270*/  UMOV UR10, UR11 ;  /* 0x0000000b000a7c82 */ /* 0x000fe20008000000 */
[----:B------:R-:W-:Y:S02]  /*1280*/  UIMAD.WIDE.U32 UR16, UR28, UR15, URZ ;  /* 0x0000000f1c1072a5 */ /* 0x000fe4000f8e00ff */
[----:B------:R-:W-:Y:S02]  /*1290*/  USEL UR5, UR20, UR4, !UP0 ;  /* 0x0000000414057287 */ /* 0x000fe4000c000000 */
[----:B------:R-:W-:Y:S02]  /*12a0*/  @UP0 USHF.R.U32.HI UR6, URZ, UR13, UR10 ;  /* 0x0000000dff060299 */ /* 0x000fe4000801160a */
[----:B------:R-:W-:-:S02]  /*12b0*/  UISETP.NE.AND UP0, UPT, UR14, 0x1, UPT ;  /* 0x000000010e00788c */ /* 0x000fc4000bf05270 */
[----:B-1----:R-:W-:Y:S02]  /*12c0*/  UIMAD.WIDE.U32 UR10, UR7, UR15, URZ ;  /* 0x0000000f070a72a5 */ /* 0x002fe4000f8e00ff */
[----:B--2---:R-:W-:Y:S01]  /*12d0*/  UIMAD.WIDE.U32 UR12, UR6, UR8, URZ ;  /* 0x00000008060c72a5 */ /* 0x004fe2000f8e00ff */
[----:B------:R-:W-:Y:S01]  /*12e0*/  UMOV UR4, UR17 ;  /* 0x0000001100047c82 */ /* 0x000fe20008000000 */
[----:B------:R-:W-:-:S03]  /*12f0*/  UIADD3 UR52, UPT, UPT, -UR5, URZ, URZ ;  /* 0x000000ff05347290 */ /* 0x000fc6000fffe1ff */
[----:B------:R-:W-:Y:S01]  /*1300*/  UMOV UR10, UR11 ;  /* 0x0000000b000a7c82 */ /* 0x000fe20008000000 */
[----:B------:R-:W-:Y:S02]  /*1310*/  USHF.R.U32.HI UR4, URZ, UR22, UR4 ;  /* 0x00000016ff047299 */ /* 0x000fe40008011604 */
[----:B------:R-:W-:Y:S01]  /*1320*/  @UP0 USHF.R.U32.HI UR7, URZ, UR22, UR10 ;  /* 0x00000016ff070299 */ /* 0x000fe2000801160a */
[----:B------:R-:W-:Y:S01]  /*1330*/  UMOV UR12, UR13 ;  /* 0x0000000d000c7c82 */ /* 0x000fe20008000000 */
[----:B------:R-:W-:Y:S02]  /*1340*/  USEL UR4, UR28, UR4, !UP0 ;  /* 0x000000041c047287 */ /* 0x000fe4000c000000 */
[----:B------:R-:W-:Y:S02]  /*1350*/  UIMAD.WIDE.U32 UR10, UR7, UR8, URZ ;  /* 0x00000008070a72a5 */ /* 0x000fe4000f8e00ff */
[----:B------:R-:W-:Y:S02]  /*1360*/  @UP2 USHF.R.U32.HI UR6, URZ, UR9, UR12 ;  /* 0x00000009ff062299 */ /* 0x000fe4000801160c */
[----:B------:R-:W-:-:S02]  /*1370*/  UIMAD.WIDE.U32 UR12, UR4, UR8, URZ ;  /* 0x00000008040c72a5 */ /* 0x000fc4000f8e00ff */
[----:B------:R-:W-:Y:S01]  /*1380*/  UIMAD UR52, UR21, UR52, UR20 ;  /* 0x00000034153472a4 */ /* 0x000fe2000f8e0214 */
[----:B------:R-:W-:Y:S02]  /*1390*/  UMOV UR10, UR11 ;  /* 0x0000000b000a7c82 */ /* 0x000fe40008000000 */
[----:B------:R-:W-:Y:S02]  /*13a0*/  @UP2 USHF.R.U32.HI UR7, URZ, UR9, UR10 ;  /* 0x00000009ff072299 */ /* 0x000fe4000801160a */
[----:B------:R-:W-:Y:S02]  /*13b0*/  UIMAD UR10, UR6, UR19, URZ ;  /* 0x00000013060a72a4 */ /* 0x000fe4000f8e02ff */
[----:B------:R-:W-:-:S04]  /*13c0*/  UIMAD UR7, UR7, UR19, URZ ;  /* 0x00000013070772a4 */ /* 0x000fc8000f8e02ff */
[----:B------:R-:W-:-:S03]  /*13d0*/  UISETP.GE.AND UP0, UPT, UR4, UR7, UPT ;  /* 0x000000070400728c */ /* 0x000fc6000bf06270 */
[----:B------:R-:W-:Y:S01]  /*13e0*/  UMOV UR7, UR13 ;  /* 0x0000000d00077c82 */ /* 0x000fe20008000000 */
[----:B------:R-:W-:Y:S02]  /*13f0*/  UISETP.GE.OR UP0, UPT, UR5, UR10, UP0 ;  /* 0x0000000a0500728c */ /* 0x000fe40008706670 */
[----:B------:R-:W-:Y:S02]  /*1400*/  UIMAD.WIDE.U32 UR10, UR5, UR8, URZ ;  /* 0x00000008050a72a5 */ /* 0x000fe4000f8e00ff */
[----:B------:R-:W-:Y:S02]  /*1410*/  USHF.R.U32.HI UR7, URZ, UR9, UR7 ;  /* 0x00000009ff077299 */ /* 0x000fe40008011607 */
[----:B------:R-:W-:Y:S02]  /*1420*/  UIADD3 UR10, UPT, UPT, -UR4, URZ, URZ ;  /* 0x000000ff040a7290 */ /* 0x000fe4000fffe1ff */
[----:B------:R-:W-:Y:S02]  /*1430*/  USEL UR7, UR4, UR7, !UP2 ;  /* 0x0000000704077287 */ /* 0x000fe4000d000000 */
[----:B------:R-:W-:Y:S01]  /*1440*/  UIMAD UR10, UR14, UR10, UR28 ;  /* 0x0000000a0e0a72a4 */ /* 0x000fe2000f8e021c */
[----:B------:R-:W-:-:S02]  /*1450*/  @!UP0 UMOV UR8, UR11 ;  /* 0x0000000b00088c82 */ /* 0x000fc40008000000 */
[----:B------:R-:W-:Y:S02]  /*1460*/  @!UP0 USHF.R.U32.HI UR8, URZ, UR9, UR8 ;  /* 0x00000009ff088299 */ /* 0x000fe40008011608 */
[----:B------:R-:W-:Y:S02]  /*1470*/  UIADD3 UR9, UPT, UPT, -UR7, URZ, URZ ;  /* 0x000000ff07097290 */ /* 0x000fe4000fffe1ff */
[----:B------:R-:W-:Y:S02]  /*1480*/  @!UP0 USEL UR8, UR5, UR8, !UP2 ;  /* 0x0000000805088287 */ /* 0x000fe4000d000000 */
[----:B------:R-:W-:Y:S02]  /*1490*/  UIMAD UR9, UR19, UR9, UR4 ;  /* 0x00000009130972a4 */ /* 0x000fe4000f8e0204 */
[----:B------:R-:W-:Y:S02]  /*14a0*/  @!UP0 UIADD3 UR7, UPT, UPT, UR7, -UR8, URZ ;  /* 0x8000000807078290 */ /* 0x000fe4000fffe0ff */
[----:B------:R-:W-:-:S02]  /*14b0*/  @!UP0 UIMAD UR6, UR9, UR6, UR8 ;  /* 0x00000006090682a4 */ /* 0x000fc4000f8e0208 */
[----:B------:R-:W-:-:S04]  /*14c0*/  @!UP0 UIMAD UR4, UR7, UR19, UR5 ;  /* 0x00000013070482a4 */ /* 0x000fc8000f8e0205 */
[----:B------:R-:W-:Y:S01]  /*14d0*/  UIMAD UR28, UR4, UR14, UR10 ;  /* 0x0000000e041c72a4 */ /* 0x000fe2000f8e020a */
[----:B------:R-:W-:Y:S02]  /*14e0*/  @!UP0 UMOV UR5, UR6 ;  /* 0x0000000600058c82 */ /* 0x000fe40008000000 */
[----:B------:R-:W-:-:S12]  /*14f0*/  UIMAD UR52, UR5, UR21, UR52 ;  /* 0x00000015053472a4 */ /* 0x000fd8000f8e0234 */
.L_x_18:
[----:B------:R-:W-:-:S09]  /*1500*/  UISETP.NE.AND UP0, UPT, UR23, 0x1, UPT ;  /* 0x000000011700788c */ /* 0x000fd2000bf05270 */
[----:B------:R-:W-:Y:S05]  /*1510*/  BRA.U UP0, `(.L_x_19) ;  /* 0x0000000100407547 */ /* 0x000fea000b800000 */
[----:B------:R-:W2:Y:S01]  /*1520*/  LDCU.128 UR8, c[0x0][0xb10] ;  /* 0x00016200ff0877ac */ /* 0x000ea20008000c00 */
[----:B------:R-:W3:Y:S01]  /*1530*/  LDCU UR12, c[0x0][0xb0c] ;  /* 0x00016180ff0c77ac */ /* 0x000ee20008000800 */
[----:B------:R-:W4:Y:S01]  /*1540*/  LDCU UR13, c[0x0][0xb20] ;  /* 0x00016400ff0d77ac */ /* 0x000f220008000800 */
[----:B--2---:R-:W-:Y:S02]  /*1550*/  UIMAD.WIDE.U32 UR4, UR52, UR8, URZ ;  /* 0x00000008340472a5 */ /* 0x004fe4000f8e00ff */
[----:B------:R-:W-:Y:S02]  /*1560*/  UIMAD.WIDE.U32 UR6, UR28, UR11, URZ ;  /* 0x0000000b1c0672a5 */ /* 0x000fe4000f8e00ff */
[----:B---3--:R-:W-:Y:S02]  /*1570*/  UISETP.NE.AND UP0, UPT, UR12, 0x1, UPT ;  /* 0x000000010c00788c */ /* 0x008fe4000bf05270 */
[----:B------:R-:W-:-:S03]  /*1580*/  USHF.R.U32.HI UR5, URZ, UR9, UR5 ;  /* 0x00000009ff057299 */ /* 0x000fc60008011605 */
[----:B------:R-:W-:Y:S01]  /*1590*/  UMOV UR4, UR7 ;  /* 0x0000000700047c82 */ /* 0x000fe20008000000 */
[----:B------:R-:W-:Y:S02]  /*15a0*/  USEL UR5, UR52, UR5, !UP0 ;  /* 0x0000000534057287 */ /* 0x000fe4000c000000 */
[----:B------:R-:W-:Y:S02]  /*15b0*/  UISETP.NE.AND UP0, UPT, UR10, 0x1, UPT ;  /* 0x000000010a00788c */ /* 0x000fe4000bf05270 */
[----:B----4-:R-:W-:-:S04]  /*15c0*/  USHF.R.U32.HI UR4, URZ, UR13, UR4 ;  /* 0x0000000dff047299 */ /* 0x010fc80008011604 */
[----:B------:R-:W-:-:S04]  /*15d0*/  USEL UR4, UR28, UR4, !UP0 ;  /* 0x000000041c047287 */ /* 0x000fc8000c000000 */
[----:B------:R-:W-:Y:S02]  /*15e0*/  UIADD3 UR6, UPT, UPT, -UR4, UR5, URZ ;  /* 0x0000000504067290 */ /* 0x000fe4000fffe1ff */
[----:B------:R-:W-:Y:S02]  /*15f0*/  UIADD3 UR4, UPT, UPT, UR4, -UR5, URZ ;  /* 0x8000000504047290 */ /* 0x000fe4000fffe0ff */
[----:B------:R-:W-:Y:S02]  /*1600*/  UIMAD UR28, UR6, UR10, UR28 ;  /* 0x0000000a061c72a4 */ /* 0x000fe4000f8e021c */
[----:B------:R-:W-:-:S12]  /*1610*/  UIMAD UR52, UR4, UR12, UR52 ;  /* 0x0000000c043472a4 */ /* 0x000fd8000f8e0234 */
.L_x_19:
[----:B------:R-:W-:Y:S05]  /*1620*/  BRA.U !UP6, `(.L_x_20) ;  /* 0x000000010e0c7547 */ /* 0x000fea000b800000 */
[----:B------:R-:W-:Y:S01]  /*1630*/  UCGABAR_WAIT ;  /* 0x0000000000007dc7 */ /* 0x000fe20008000000 */
[----:B------:R-:W-:Y:S01]  /*1640*/  CCTL.IVALL ;  /* 0x00000000ff00798f */ /* 0x000fe20002000000 */
[----:B------:R-:W-:Y:S05]  /*1650*/  BRA `(.L_x_21) ;  /* 0x0000000000047947 */ /* 0x000fea0003800000 */
.L_x_20:
[----:B------:R-:W-:Y:S06]  /*1660*/  BAR.SYNC.DEFER_BLOCKING 0x0 ;  /* 0x0000000000007b1d */ /* 0x000fec0000010000 */
.L_x_21:
[----:B------:R-:W-:Y:S05]  /*1670*/  BRA.U UP5, `(.L_x_22) ;  /* 0x0000001905d47547 */ /* 0x000fea000b800000 */
[----:B------:R-:W2:Y:S01]  /*1680*/  LDCU UR5, c[0x0][0x388] ;  /* 0x00007100ff0577ac */ /* 0x000ea20008000800 */
[----:B------:R-:W-:Y:S01]  /*1690*/  PLOP3.LUT P1, PT, PT, PT, UP3, 0x80, 0x8 ;  /* 0x000000000008781c */ /* 0x000fe20003f2f038 */
[----:B------:R-:W-:Y:S01]  /*16a0*/  IMAD.MOV.U32 R2, RZ, RZ, RZ ;  /* 0x000000ffff027224 */ /* 0x000fe200078e00ff */
[----:B------:R-:W-:Y:S01]  /*16b0*/  ISETP.EQ.OR P2, PT, R3, RZ, P3 ;  /* 0x000000ff0300720c */ /* 0x000fe20001f42670 */
[----:B------:R-:W3:Y:S01]  /*16c0*/  LDCU UR6, c[0x0][0x38c] ;  /* 0x00007180ff0677ac */ /* 0x000ee20008000800 */
[----:B------:R-:W-:Y:S01]  /*16d0*/  PLOP3.LUT P1, PT, P1, PT, PT, 0x8, 0x80 ;  /* 0x000000000080781c */ /* 0x000fe20000f2e170 */
[----:B------:R-:W4:Y:S01]  /*16e0*/  LDCU UR48, c[0x0][0x390] ;  /* 0x00007200ff3077ac */ /* 0x000f220008000800 */
[----:B------:R-:W-:Y:S01]  /*16f0*/  UISETP.NE.AND UP1, UPT, UR18, URZ, UPT ;  /* 0x000000ff1200728c */ /* 0x000fe2000bf25270 */
[----:B------:R-:W1:Y:S01]  /*1700*/  LDCU UR47, c[0x0][0x370] ;  /* 0x00006e00ff2f77ac */ /* 0x000e620008000800 */
[----:B--2---:R-:W-:Y:S02]  /*1710*/  UIADD3 UR5, UPT, UPT, UR5, 0x3f, URZ ;  /* 0x0000003f05057890 */ /* 0x004fe4000fffe0ff */
[----:B------:R-:W-:-:S02]  /*1720*/  USEL UR33, UR45, 0x2, UP1 ;  /* 0x000000022d217887 */ /* 0x000fc40008800000 */
[----:B------:R-:W-:Y:S01]  /*1730*/  USHF.R.S32.HI UR4, URZ, 0x1f, UR5 ;  /* 0x0000001fff047899 */ /* 0x000fe20008011405 */
[----:B------:R-:W2:Y:S03]  /*1740*/  LDCU.64 UR36, c[0x0][0x348] ;  /* 0x00006900ff2477ac */ /* 0x000ea60008000a00 */
[----:B------:R-:W-:Y:S02]  /*1750*/  ULEA.HI UR4, UR4, UR5, URZ, 0x6 ;  /* 0x0000000504047291 */ /* 0x000fe4000f8f30ff */
[----:B------:R-:W-:Y:S02]  /*1760*/  USHF.L.U32 UR5, UR20, 0x5, URZ ;  /* 0x0000000514057899 */ /* 0x000fe400080006ff */
[----:B------:R-:W-:Y:S02]  /*1770*/  USHF.R.S32.HI UR4, URZ, 0x6, UR4 ;  /* 0x00000006ff047899 */ /* 0x000fe40008011404 */
[----:B------:R-:W-:-:S02]  /*1780*/  ULOP3.LUT UR50, UR5, 0x20, URZ, 0xc0, !UPT ;  /* 0x0000002005327892 */ /* 0x000fc4000f8ec0ff */
[----:B---3--:R-:W-:Y:S02]  /*1790*/  UIMAD UR4, UR4, UR6, URZ ;  /* 0x00000006040472a4 */ /* 0x008fe4000f8e02ff */
[----:B------:R-:W-:Y:S02]  /*17a0*/  USHF.L.U32 UR51, UR20, 0x7, URZ ;  /* 0x0000000714337899 */ /* 0x000fe400080006ff */
[----:B----4-:R-:W-:Y:S01]  /*17b0*/  UIMAD UR48, UR4, UR48, URZ ;  /* 0x00000030043072a4 */ /* 0x010fe2000f8e02ff */
[----:B------:R-:W3:Y:S03]  /*17c0*/  LDCU UR46, c[0x0][0x374] ;  /* 0x00006e80ff2e77ac */ /* 0x000ee60008000800 */
[----:B------:R-:W-:Y:S02]  /*17d0*/  UISETP.NE.AND UP2, UPT, UR48, URZ, UPT ;  /* 0x000000ff3000728c */ /* 0x000fe4000bf45270 */
[----:B------:R-:W-:Y:S01]  /*17e0*/  UISETP.LT.U32.AND UP0, UPT, UR48, 0xa, UPT ;  /* 0x0000000a3000788c */ /* 0x000fe2000bf01070 */
[----:B------:R-:W-:Y:S01]  /*17f0*/  UMOV UR23, 0x1 ;  /* 0x0000000100177882 */ /* 0x000fe20000000000 */
[----:B------:R-:W-:-:S02]  /*1800*/  UMOV UR26, URZ ;  /* 0x000000ff001a7c82 */ /* 0x000fc40008000000 */
[----:B------:R-:W-:Y:S01]  /*1810*/  USEL UR4, UR48, 0xa, UP0 ;  /* 0x0000000a30047887 */ /* 0x000fe20008000000 */
[----:B------:R-:W-:Y:S01]  /*1820*/  UMOV UR27, URZ ;  /* 0x000000ff001b7c82 */ /* 0x000fe20008000000 */
[----:B------:R-:W-:Y:S02]  /*1830*/  UMOV UR34, URZ ;  /* 0x000000ff00227c82 */ /* 0x000fe40008000000 */
[----:B------:R-:W-:Y:S02]  /*1840*/  UIADD3 UR5, UPT, UPT, UR4, -0x1, URZ ;  /* 0xffffffff04057890 */ /* 0x000fe4000fffe0ff */
[----:B------:R-:W-:Y:S02]  /*1850*/  @!UP2 UIADD3 UR5, UPT, UPT, UR4, URZ, URZ ;  /* 0x000000ff0405a290 */ /* 0x000fe4000fffe0ff */
[----:B------:R-:W-:Y:S02]  /*1860*/  UIADD3 UR45, UPT, UPT, UR48, -UR4, URZ ;  /* 0x80000004302d7290 */ /* 0x000fe4000fffe0ff */
[----:B-123--:R-:W-:-:S12]  /*1870*/  UIADD3 UR49, UPT, UPT, UR5, 0x1, URZ ;  /* 0x0000000105317890 */ /* 0x00efd8000fffe0ff */
.L_x_40:
[----:B------:R-:W1:Y:S01]  /*1880*/  S2UR UR25, SR_CgaCtaId ;  /* 0x00000000001979c3 */ /* 0x000e620000008800 */
[----:B------:R-:W-:Y:S01]  /*1890*/  UMOV UR4, 0x400 ;  /* 0x0000040000047882 */ /* 0x000fe20000000000 */
[----:B------:R-:W-:Y:S01]  /*18a0*/  MOV R0, UR23 ;  /* 0x0000001700007c02 */ /* 0x000fe20008000f00 */
[----:B------:R-:W-:Y:S02]  /*18b0*/  UISETP.NE.AND UP0, UPT, UR48, URZ, UPT ;  /* 0x000000ff3000728c */ /* 0x000fe4000bf05270 */
[----:B------:R-:W-:Y:S01]  /*18c0*/  ULEA UR19, UR28, UR50, 0x6 ;  /* 0x000000321c137291 */ /* 0x000fe2000f8e30ff */
[----:B------:R-:W-:Y:S01]  /*18d0*/  SHF.L.U32 R0, R0, 0x1f, RZ ;  /* 0x0000001f00007819 */ /* 0x000fe200000006ff */
[----:B------:R-:W-:Y:S01]  /*18e0*/  UMOV UR24, URZ ;  /* 0x000000ff00187c82 */ /* 0x000fe20008000000 */
[----:B------:R-:W-:Y:S01]  /*18f0*/  UMOV UR21, URZ ;  /* 0x000000ff00157c82 */ /* 0x000fe20008000000 */
[----:B------:R-:W-:Y:S01]  /*1900*/  UMOV UR20, URZ ;  /* 0x000000ff00147c82 */ /* 0x000fe20008000000 */
[----:B-1----:R-:W-:-:S04]  /*1910*/  ULEA UR25, UR25, UR4, 0x18 ;  /* 0x0000000419197291 */ /* 0x002fc8000f8ec0ff */
[----:B------:R-:W-:-:S09]  /*1920*/  ULEA UR4, UR26, UR25, 0x3 ;  /* 0x000000191a047291 */ /* 0x000fd2000f8e18ff */
[----:B------:R1:W2:Y:S01]  /*1930*/  SYNCS.PHASECHK.TRANS64.TRYWAIT P0, [UR4+0x50], R0 ;  /* 0x00005000ff0075a7 */ /* 0x0002a20008001104 */
[----:B------:R-:W-:-:S04]  /*1940*/  ULEA.HI UR4, UR52, UR52, URZ, 0x1 ;  /* 0x0000003434047291 */ /* 0x000fc8000f8f08ff */
[----:B------:R-:W-:-:S04]  /*1950*/  USHF.L.U32 UR4, UR4, 0x7, URZ ;  /* 0x0000000704047899 */ /* 0x000fc800080006ff */
[----:B------:R-:W-:-:S04]  /*1960*/  ULOP3.LUT UR4, UR4, 0xffffff00, URZ, 0xc0, !UPT ;  /* 0xffffff0004047892 */ /* 0x000fc8000f8ec0ff */
[----:B------:R-:W-:Y:S01]  /*1970*/  ULOP3.LUT UR35, UR4, 0x80, UR51, 0xf8, !UPT ;  /* 0x0000008004237892 */ /* 0x000fe2000f8ef833 */
[----:B------:R-:W-:Y:S11]  /*1980*/  BRA.U !UP0, `(.L_x_23) ;  /* 0x0000000508607547 */ /* 0x000ff6000b800000 */
[----:B------:R-:W3:Y:S01]  /*1990*/  LDCU.128 UR8, c[0x0][0x480] ;  /* 0x00009000ff0877ac */ /* 0x000ee20008000c00 */
[----:B------:R-:W4:Y:S01]  /*19a0*/  LDCU.64 UR12, c[0x0][0x490] ;  /* 0x00009200ff0c77ac */ /* 0x000f220008000a00 */
[----:B------:R-:W1:Y:S01]  /*19b0*/  LDCU.64 UR20, c[0x0][0x4b0] ;  /* 0x00009600ff1477ac */ /* 0x000e620008000a00 */
[----:B------:R-:W1:Y:S01]  /*19c0*/  LDCU.64 UR16, c[0x0][0x4d0] ;  /* 0x00009a00ff1077ac */ /* 0x000e620008000a00 */
[----:B------:R-:W1:Y:S01]  /*19d0*/  LDCU UR43, c[0x0][0x390] ;  /* 0x00007200ff2b77ac */ /* 0x000e620008000800 */
[----:B---3--:R-:W-:Y:S02]  /*19e0*/  UIMAD.WIDE.U32 UR4, UR35, UR9, URZ ;  /* 0x00000009230472a5 */ /* 0x008fe4000f8e00ff */
[----:B------:R-:W-:Y:S01]  /*19f0*/  UISETP.NE.AND UP0, UPT, UR8, 0x1, UPT ;  /* 0x000000010800788c */ /* 0x000fe2000bf05270 */
[----:B------:R-:W3:Y:S04]  /*1a00*/  LDCU UR44, c[0x0][0x38c] ;  /* 0x00007180ff2c77ac */ /* 0x000ee80008000800 */
[----:B------:R-:W-:Y:S01]  /*1a10*/  UMOV UR4, UR5 ;  /* 0x0000000500047c82 */ /* 0x000fe20008000000 */
[----:B------:R-:W1:Y:S01]  /*1a20*/  LDCU.64 UR14, c[0x0][0x4b8] ;  /* 0x00009700ff0e77ac */ /* 0x000e620008000a00 */
[----:B------:R-:W-:-:S02]  /*1a30*/  USHF.R.U32.HI UR6, URZ, UR10, UR4 ;  /* 0x0000000aff067299 */ /* 0x000fc40008011604 */
[----:B------:R-:W-:Y:S02]  /*1a40*/  UIADD3 UR34, UPT, UPT, UR49, UR27, URZ ;  /* 0x0000001b31227290 */ /* 0x000fe4000fffe0ff */
[----:B------:R-:W-:Y:S02]  /*1a50*/  USEL UR6, UR35, UR6, !UP0 ;  /* 0x0000000623067287 */ /* 0x000fe4000c000000 */
[----:B------:R-:W-:Y:S02]  /*1a60*/  UISETP.NE.AND UP0, UPT, UR11, 0x1, UPT ;  /* 0x000000010b00788c */ /* 0x000fe4000bf05270 */
[----:B----4-:R-:W-:Y:S02]  /*1a70*/  UIMAD.WIDE.U32 UR4, UR6, UR12, URZ ;  /* 0x0000000c060472a5 */ /* 0x010fe4000f8e00ff */
[----:B------:R-:W-:Y:S01]  /*1a80*/  UIADD3 UR7, UPT, UPT, -UR6, URZ, URZ ;  /* 0x000000ff06077290 */ /* 0x000fe2000fffe1ff */
[----:B------:R-:W-:-:S03]  /*1a90*/  UMOV UR24, URZ ;  /* 0x000000ff00187c82 */ /* 0x000fc60008000000 */
[----:B------:R-:W-:Y:S01]  /*1aa0*/  UIMAD UR7, UR8, UR7, UR35 ;  /* 0x00000007080772a4 */ /* 0x000fe2000f8e0223 */
[----:B------:R-:W-:Y:S02]  /*1ab0*/  UMOV UR4, UR5 ;  /* 0x0000000500047c82 */ /* 0x000fe40008000000 */
[----:B------:R-:W-:Y:S02]  /*1ac0*/  USHF.R.U32.HI UR13, URZ, UR13, UR4 ;  /* 0x0000000dff0d7299 */ /* 0x000fe40008011604 */
[----:B------:R-:W4:Y:S02]  /*1ad0*/  LDCU.64 UR4, c[0x0][0x4d8] ;  /* 0x00009b00ff0477ac */ /* 0x000f240008000a00 */
[----:B------:R-:W-:-:S04]  /*1ae0*/  USEL UR13, UR6, UR13, !UP0 ;  /* 0x0000000d060d7287 */ /* 0x000fc8000c000000 */
[----:B------:R-:W-:-:S04]  /*1af0*/  UIADD3 UR12, UPT, UPT, -UR13, URZ, URZ ;  /* 0x000000ff0d0c7290 */ /* 0x000fc8000fffe1ff */
[----:B------:R-:W-:Y:S02]  /*1b00*/  UIMAD UR12, UR11, UR12, UR6 ;  /* 0x0000000c0b0c72a4 */ /* 0x000fe4000f8e0206 */
[----:B-1----:R-:W-:Y:S02]  /*1b10*/  UIMAD UR11, UR7, UR20, UR16 ;  /* 0x00000014070b72a4 */ /* 0x002fe4000f8e0210 */
[----:B------:R-:W-:Y:S01]  /*1b20*/  UIMAD UR12, UR12, UR21, UR17 ;  /* 0x000000150c0c72a4 */ /* 0x000fe2000f8e0211 */
[----:B------:R-:W-:Y:S01]  /*1b30*/  UMOV UR6, UR26 ;  /* 0x0000001a00067c82 */ /* 0x000fe20008000000 */
[----:B------:R-:W-:Y:S01]  /*1b40*/  UMOV UR20, URZ ;  /* 0x000000ff00147c82 */ /* 0x000fe20008000000 */
[----:B---3--:R-:W-:-:S09]  /*1b50*/  UMOV UR21, URZ ;  /* 0x000000ff00157c82 */ /* 0x008fd20008000000 */
.L_x_29:
[----:B------:R-:W-:Y:S01]  /*1b60*/  @!P3 MOV R3, 0xa000 ;  /* 0x0000a0000003b802 */ /* 0x000fe20000000f00 */
[----:B------:R-:W-:Y:S01]  /*1b70*/  ULEA UR9, UR6, UR25, 0x3 ;  /* 0x0000001906097291 */ /* 0x000fe2000f8e18ff */
[----:B-12---:R-:W-:Y:S11]  /*1b80*/  @P0 BRA `(.L_x_24) ;  /* 0x0000000000100947 */ /* 0x006ff60003800000 */
[----:B------:R-:W-:Y:S04]  /*1b90*/  MOV R0, UR23 ;  /* 0x0000001700007c02 */ /* 0x000fe80008000f00 */
[----:B------:R-:W-:Y:S04]  /*1ba0*/  SHF.L.U32 R5, R0, 0x1f, RZ ;  /* 0x0000001f00057819 */ /* 0x000fe800000006ff */
[----:B------:R-:W1:Y:S02]  /*1bb0*/  SYNCS.PHASECHK.TRANS64.TRYWAIT P0, [UR9+0x50], R5 ;  /* 0x00005005ff0075a7 */ /* 0x000e640008001109 */
[----:B-1----:R-:W-:Y:S05]  /*1bc0*/  @!P0 BRA `(.L_x_25) ;  /* 0x0000006c00388947 */ /* 0x002fea0003800000 */
.L_x_24:
[----:B------:R2:W-:Y:S01]  /*1bd0*/  @!P3 SYNCS.ARRIVE.TRANS64 RZ, [UR9], R3 ;  /* 0x00000003ffffb9a7 */ /* 0x0005e20008000009 */
[----:B------:R-:W-:Y:S04]  /*1be0*/  ULOP3.LUT UR7, UR33, 0x2, URZ, 0xfc, !UPT ;  /* 0x0000000221077892 */ /* 0x000fe8000f8efcff */
[----:B------:R-:W-:Y:S09]  /*1bf0*/  UISETP.NE.AND UP0, UPT, UR7, 0x2, UPT ;  /* 0x000000020700788c */ /* 0x000ff2000bf05270 */
[----:B------:R-:W-:Y:S05]  /*1c00*/  BRA.U UP0, `(.L_x_26) ;  /* 0x0000000100047547 */ /* 0x000fea000b800000 */
[----:B----4-:R-:W-:Y:S05]  /*1c10*/  BPT.TRAP 0x1 ;  /* 0x000000040000795c */ /* 0x010fea0000300000 */
.L_x_26:
[----:B------:R-:W-:Y:S04]  /*1c20*/  BSSY.RECONVERGENT B0, `(.L_x_27) ;  /* 0x0000003000007945 */ /* 0x000fe80003800200 */
[----:B------:R-:W-:Y:S05]  /*1c30*/  @P2 BRA `(.L_x_28) ;  /* 0x0000000000042947 */ /* 0x000fea0003800000 */
[----:B----4-:R-:W-:Y:S05]  /*1c40*/  BPT.TRAP 0x1 ;  /* 0x000000040000795c */ /* 0x010fea0000300000 */
.L_x_28:
[----:B----4-:R-:W-:Y:S05]  /*1c50*/  BSYNC.RECONVERGENT B0 ;  /* 0x0000000000007941 */ /* 0x010fea0003800200 */
.L_x_27:
[----:B------:R-:W-:Y:S02]  /*1c60*/  UIADD3 UR7, UPT, UPT, UR6, 0x1, URZ ;  /* 0x0000000106077890 */ /* 0x000fe4000fffe0ff */
[----:B------:R-:W-:Y:S02]  /*1c70*/  ULEA UR16, UR6, UR25, 0xc ;  /* 0x0000001906107291 */ /* 0x000fe4000f8e60ff */
[----:B------:R-:W-:Y:S02]  /*1c80*/  UISETP.NE.AND UP0, UPT, UR7, 0xa, UPT ;  /* 0x0000000a0700788c */ /* 0x000fe4000bf05270 */
[----:B------:R-:W-:Y:S02]  /*1c90*/  UIADD3 UR30, UP1, UPT, UR36, 0x80, URZ ;  /* 0x00000080241e7890 */ /* 0x000fe4000ff3e0ff */
[----:B------:R-:W-:Y:S02]  /*1ca0*/  USEL UR8, URZ, 0x1, UP0 ;  /* 0x00000001ff087887 */ /* 0x000fe40008000000 */
[----:B------:R-:W-:Y:S02]  /*1cb0*/  USEL UR26, UR7, URZ, UP0 ;  /* 0x000000ff071a7287 */ /* 0x000fe40008000000 */
[----:B------:R-:W-:Y:S02]  /*1cc0*/  ULOP3.LUT UR23, UR23, UR8, URZ, 0x3c, !UPT ;  /* 0x0000000817177292 */ /* 0x000fe4000f8e3cff */
[----:B------:R-:W-:Y:S02]  /*1cd0*/  ULEA UR7, UR26, UR25, 0x3 ;  /* 0x000000191a077291 */ /* 0x000fe4000f8e18ff */
[----:B------:R-:W-:Y:S02]  /*1ce0*/  ULEA UR8, UR6, UR25, 0xe ;  /* 0x0000001906087291 */ /* 0x000fe4000f8e70ff */
[----:B------:R-:W-:Y:S01]  /*1cf0*/  ULOP3.LUT UR9, UR9, 0xfefffff8, URZ, 0xc0, !UPT ;  /* 0xfefffff809097892 */ /* 0x000fe2000f8ec0ff */
[----:B-1----:R-:W-:Y:S01]  /*1d00*/  MOV R0, UR23 ;  /* 0x0000001700007c02 */ /* 0x002fe20008000f00 */
[----:B------:R-:W-:Y:S02]  /*1d10*/  USHF.L.U32 UR10, UR24, 0x6, URZ ;  /* 0x00000006180a7899 */ /* 0x000fe400080006ff */
[----:B------:R-:W-:Y:S01]  /*1d20*/  UIADD3.X UR31, UPT, UPT, URZ, UR37, URZ, UP1, !UPT ;  /* 0x00000025ff1f7290 */ /* 0x000fe20008ffe4ff */
[----:B--2---:R-:W-:Y:S01]  /*1d30*/  SHF.L.U32 R3, R0, 0x1f, RZ ;  /* 0x0000001f00037819 */ /* 0x004fe200000006ff */
[----:B------:R-:W-:Y:S02]  /*1d40*/  UIADD3 UR8, UPT, UPT, UR8, 0x6400, URZ ;  /* 0x0000640008087890 */ /* 0x000fe4000fffe0ff */
[----:B------:R-:W-:Y:S01]  /*1d50*/  UIADD3 UR28, UP0, UPT, UR36, 0x180, URZ ;  /* 0x00000180241c7890 */ /* 0x000fe2000ff1e0ff */
[----:B------:R3:W1:Y:S01]  /*1d60*/  SYNCS.PHASECHK.TRANS64.TRYWAIT P0, [UR7+0x50], R3 ;  /* 0x00005003ff0075a7 */ /* 0x0006620008001107 */
[----:B------:R-:W-:Y:S02]  /*1d70*/  UIMAD UR7, UR20, UR14, UR4 ;  /* 0x0000000e140772a4 */ /* 0x000fe4000f8e0204 */
[----:B------:R-:W-:Y:S02]  /*1d80*/  UIMAD UR6, UR21, UR15, UR5 ;  /* 0x0000000f150672a4 */ /* 0x000fe4000f8e0205 */
[----:B------:R-:W-:Y:S02]  /*1d90*/  UIADD3.X UR29, UPT, UPT, URZ, UR37, URZ, UP0, !UPT ;  /* 0x00000025ff1d7290 */ /* 0x000fe400087fe4ff */
[----:B------:R-:W-:Y:S02]  /*1da0*/  UPRMT UR6, UR7, 0x40, UR6 ;  /* 0x0000004007067896 */ /* 0x000fe40008000006 */
[----:B------:R-:W-:Y:S02]  /*1db0*/  UIADD3 UR16, UPT, UPT, UR16, 0x2e400, URZ ;  /* 0x0002e40010107890 */ /* 0x000fe4000fffe0ff */
[----:B------:R-:W-:Y:S02]  /*1dc0*/  UPRMT UR6, UR6, 0x5410, URZ ;  /* 0x0000541006067896 */ /* 0x000fe400080000ff */
[----:B------:R-:W-:Y:S02]  /*1dd0*/  UIADD3 UR32, UPT, UPT, UR20, 0x1, URZ ;  /* 0x0000000114207890 */ /* 0x000fe4000fffe0ff */
[----:B------:R-:W-:Y:S02]  /*1de0*/  UIADD3 UR22, UPT, UPT, UR21, 0x1, URZ ;  /* 0x0000000115167890 */ /* 0x000fe4000fffe0ff */
[----:B------:R-:W-:Y:S02]  /*1df0*/  UISETP.NE.AND UP2, UPT, UR32, UR44, UPT ;  /* 0x0000002c2000728c */ /* 0x000fe4000bf45270 */
[----:B------:R-:W-:Y:S02]  /*1e00*/  UIADD3 UR27, UPT, UPT, UR27, 0x1, URZ ;  /* 0x000000011b1b7890 */ /* 0x000fe4000fffe0ff */
[----:B------:R-:W-:Y:S01]  /*1e10*/  UIADD3 UR7, UPT, UPT, UR24, 0x1, URZ ;  /* 0x0000000118077890 */ /* 0x000fe2000fffe0ff */
[----:B------:R-:W-:Y:S01]  /*1e20*/  UMOV UR40, 0x0 ;  /* 0x0000000000287882 */ /* 0x000fe20000000000 */
[----:B------:R-:W-:Y:S01]  /*1e30*/  UMOV UR41, 0x10000000 ;  /* 0x1000000000297882 */ /* 0x000fe20000000000 */
[----:B------:R-:W-:Y:S01]  /*1e40*/  UMOV UR17, UR9 ;  /* 0x0000000900117c82 */ /* 0x000fe20008000000 */
[----:B------:R2:W-:Y:S01]  /*1e50*/  UTMALDG.4D.IM2COL.2CTA [UR8], [UR30], UR6, desc[UR40] ;  /* 0x000028081e0073b4 */ /* 0x0005e20008259006 */
[----:B------:R-:W-:Y:S02]  /*1e60*/  UMOV UR18, UR10 ;  /* 0x0000000a00127c82 */ /* 0x000fe40008000000 */
[----:B------:R-:W-:Y:S04]  /*1e70*/  @UP2 UIADD3 UR22, UPT, UPT, UR21, URZ, URZ ;  /* 0x000000ff15162290 */ /* 0x000fe8000fffe0ff */
[----:B------:R-:W-:Y:S01]  /*1e80*/  UISETP.NE.AND UP0, UPT, UR22, UR43, UPT ;  /* 0x0000002b1600728c */ /* 0x000fe2000bf05270 */
[----:B------:R4:W-:Y:S10]  /*1e90*/  UTMALDG.4D.2CTA [UR16], [UR28], desc[UR40] ;  /* 0x000028101c0075b4 */ /* 0x0009f40008219000 */
[----:B------:R-:W-:Y:S07]  /*1ea0*/  @UP0 UIADD3 UR7, UPT, UPT, UR24, URZ, URZ ;  /* 0x000000ff18070290 */ /* 0x000fee000fffe0ff */
[----:B------:R-:W-:Y:S01]  /*1eb0*/  UMOV UR24, UR7 ;  /* 0x0000000700187c82 */ /* 0x000fe20008000000 */
[----:B--2---:R-:W-:Y:S01]  /*1ec0*/  UMOV UR6, UR26 ;  /* 0x0000001a00067c82 */ /* 0x004fe20008000000 */
[----:B----4-:R-:W-:Y:S02]  /*1ed0*/  USEL UR21, UR22, URZ, UP0 ;  /* 0x000000ff16157287 */ /* 0x010fe40008000000 */
[----:B------:R-:W-:Y:S02]  /*1ee0*/  UISETP.NE.AND UP0, UPT, UR27, UR34, UPT ;  /* 0x000000221b00728c */ /* 0x000fe4000bf05270 */
[----:B------:R-:W-:Y:S07]  /*1ef0*/  USEL UR20, UR32, URZ, UP2 ;  /* 0x000000ff20147287 */ /* 0x000fee0009000000 */
[----:B---3--:R-:W-:Y:S05]  /*1f00*/  BRA.U UP0, `(.L_x_29) ;  /* 0xfffffffd00147547 */ /* 0x008fea000b83ffff */
.L_x_23:
[----:B------:R-:W-:Y:S01]  /*1f10*/  ULEA UR4, UR26, UR25, 0x3 ;  /* 0x000000191a047291 */ /* 0x000fe2000f8e18ff */
[----:B-1----:R-:W-:Y:S01]  /*1f20*/  MOV R0, UR23 ;  /* 0x0000001700007c02 */ /* 0x002fe20008000f00 */
[----:B------:R-:W-:Y:S01]  /*1f30*/  @!P1 SYNCS.ARRIVE.TRANS64.A1T0 RZ, [UR25+0xd8], RZ ;  /* 0x0000d8ffffff99a7 */ /* 0x000fe20008100019 */
[----:B------:R-:W-:Y:S02]  /*1f40*/  UISETP.GE.AND UP0, UPT, UR45, 0x1, UPT ;  /* 0x000000012d00788c */ /* 0x000fe4000bf06270 */
[----:B------:R-:W-:-:S04]  /*1f50*/  SHF.L.U32 R0, R0, 0x1f, RZ ;  /* 0x0000001f00007819 */ /* 0x000fc800000006ff */
[----:B--2---:R1:W2:Y:S03]  /*1f60*/  SYNCS.PHASECHK.TRANS64.TRYWAIT P0, [UR4+0x50], R0 ;  /* 0x00005000ff0075a7 */ /* 0x0042a60008001104 */
[----:B------:R-:W-:Y:S05]  /*1f70*/  BRA.U !UP0, `(.L_x_30) ;  /* 0x00000005085c7547 */ /* 0x000fea000b800000 */
        /* <DEDUP_REMOVED lines=16> */
[----:B------:R-:W-:-:S03]  /*2080*/  UMOV UR32, UR45 ;  /* 0x0000002d00207c82 */ /* 0x000fc60008000000 */
        /* <DEDUP_REMOVED lines=9> */
[----:B---3--:R-:W-:-:S11]  /*2120*/  UMOV UR6, UR26 ;  /* 0x0000001a00067c82 */ /* 0x008fd60008000000 */
.L_x_36:
[----:B------:R-:W-:Y:S01]  /*2130*/  @!P3 MOV R3, 0xa000 ;  /* 0x0000a0000003b802 */ /* 0x000fe20000000f00 */
[----:B------:R-:W-:Y:S01]  /*2140*/  ULEA UR9, UR6, UR25, 0x3 ;  /* 0x0000001906097291 */ /* 0x000fe2000f8e18ff */
[----:B-12---:R-:W-:Y:S11]  /*2150*/  @P0 BRA `(.L_x_31) ;  /* 0x0000000000100947 */ /* 0x006ff60003800000 */
[----:B------:R-:W-:Y:S04]  /*2160*/  MOV R0, UR23 ;  /* 0x0000001700007c02 */ /* 0x000fe80008000f00 */
[----:B------:R-:W-:Y:S04]  /*2170*/  SHF.L.U32 R5, R0, 0x1f, RZ ;  /* 0x0000001f00057819 */ /* 0x000fe800000006ff */
[----:B------:R-:W1:Y:S02]  /*2180*/  SYNCS.PHASECHK.TRANS64.TRYWAIT P0, [UR9+0x50], R5 ;  /* 0x00005005ff0075a7 */ /* 0x000e640008001109 */
[----:B-1----:R-:W-:Y:S05]  /*2190*/  @!P0 BRA `(.L_x_32) ;  /* 0x0000006400dc8947 */ /* 0x002fea0003800000 */
.L_x_31:
[----:B------:R2:W-:Y:S01]  /*21a0*/  @!P3 SYNCS.ARRIVE.TRANS64 RZ, [UR9], R3 ;  /* 0x00000003ffffb9a7 */ /* 0x0005e20008000009 */
[----:B------:R-:W-:Y:S04]  /*21b0*/  ULOP3.LUT UR7, UR33, 0x2, URZ, 0xfc, !UPT ;  /* 0x0000000221077892 */ /* 0x000fe8000f8efcff */
[----:B------:R-:W-:Y:S09]  /*21c0*/  UISETP.NE.AND UP0, UPT, UR7, 0x2, UPT ;  /* 0x000000020700788c */ /* 0x000ff2000bf05270 */
[----:B------:R-:W-:Y:S05]  /*21d0*/  BRA.U UP0, `(.L_x_33) ;  /* 0x0000000100047547 */ /* 0x000fea000b800000 */
[----:B----4-:R-:W-:Y:S05]  /*21e0*/  BPT.TRAP 0x1 ;  /* 0x000000040000795c */ /* 0x010fea0000300000 */
.L_x_33:
[----:B------:R-:W-:Y:S04]  /*21f0*/  BSSY.RECONVERGENT B0, `(.L_x_34) ;  /* 0x0000003000007945 */ /* 0x000fe80003800200 */
[----:B------:R-:W-:Y:S05]  /*2200*/  @P2 BRA `(.L_x_35) ;  /* 0x0000000000042947 */ /* 0x000fea0003800000 */
[----:B----4-:R-:W-:Y:S05]  /*2210*/  BPT.TRAP 0x1 ;  /* 0x000000040000795c */ /* 0x010fea0000300000 */
.L_x_35:
[----:B----4-:R-:W-:Y:S05]  /*2220*/  BSYNC.RECONVERGENT B0 ;  /* 0x0000000000007941 */ /* 0x010fea0003800200 */
.L_x_34:
        /* <DEDUP_REMOVED lines=26> */
[----:B------:R-:W-:Y:S01]  /*23d0*/  UIADD3 UR7, UPT, UPT, UR24, 0x1, URZ ;  /* 0x0000000118077890 */ /* 0x000fe2000fffe0ff */
[----:B------:R-:W-:Y:S01]  /*23e0*/  UMOV UR40, 0x0 ;  /* 0x0000000000287882 */ /* 0x000fe20000000000 */
[----:B------:R-:W-:Y:S01]  /*23f0*/  UMOV UR41, 0x10000000 ;  /* 0x1000000000297882 */ /* 0x000fe20000000000 */
[----:B------:R-:W-:Y:S01]  /*2400*/  UMOV UR17, UR9 ;  /* 0x0000000900117c82 */ /* 0x000fe20008000000 */
[----:B------:R2:W-:Y:S01]  /*2410*/  UTMALDG.4D.IM2COL.2CTA [UR8], [UR30], UR6, desc[UR40] ;  /* 0x000028081e0073b4 */ /* 0x0005e20008259006 */
[----:B------:R-:W-:Y:S04]  /*2420*/  UMOV UR18, UR10 ;  /* 0x0000000a00127c82 */ /* 0x000fe80008000000 */
[----:B------:R-:W-:Y:S04]  /*2430*/  @UP2 UIADD3 UR22, UPT, UPT, UR21, URZ, URZ ;  /* 0x000000ff15162290 */ /* 0x000fe8000fffe0ff */
[----:B------:R-:W-:Y:S01]  /*2440*/  UISETP.NE.AND UP0, UPT, UR22, UR43, UPT ;  /* 0x0000002b1600728c */ /* 0x000fe2000bf05270 */
[----:B------:R4:W-:Y:S10]  /*2450*/  UTMALDG.4D.2CTA [UR16], [UR28], desc[UR40] ;  /* 0x000028101c0075b4 */ /* 0x0009f40008219000 */
[----:B------:R-:W-:Y:S07]  /*2460*/  @UP0 UIADD3 UR7, UPT, UPT, UR24, URZ, URZ ;  /* 0x000000ff18070290 */ /* 0x000fee000fffe0ff */
[----:B------:R-:W-:Y:S01]  /*2470*/  UMOV UR24, UR7 ;  /* 0x0000000700187c82 */ /* 0x000fe20008000000 */
[----:B--2---:R-:W-:Y:S02]  /*2480*/  UIADD3 UR6, UPT, UPT, UR32, -0x1, URZ ;  /* 0xffffffff20067890 */ /* 0x004fe4000fffe0ff */
[----:B----4-:R-:W-:Y:S02]  /*2490*/  USEL UR21, UR22, URZ, UP0 ;  /* 0x000000ff16157287 */ /* 0x010fe40008000000 */
[----:B------:R-:W-:Y:S02]  /*24a0*/  UISETP.GT.U32.AND UP0, UPT, UR32, 0x1, UPT ;  /* 0x000000012000788c */ /* 0x000fe4000bf04070 */
[----:B------:R-:W-:Y:S01]  /*24b0*/  USEL UR20, UR27, URZ, UP2 ;  /* 0x000000ff1b147287 */ /* 0x000fe20009000000 */
[----:B------:R-:W-:Y:S01]  /*24c0*/  UMOV UR32, UR6 ;  /* 0x0000000600207c82 */ /* 0x000fe20008000000 */
[----:B------:R-:W-:Y:S05]  /*24d0*/  UMOV UR6, UR26 ;  /* 0x0000001a00067c82 */ /* 0x000fea0008000000 */
[----:B---3--:R-:W-:Y:S05]  /*24e0*/  BRA.U UP0, `(.L_x_36) ;  /* 0xfffffffd00107547 */ /* 0x008fea000b83ffff */
.L_x_30:
[----:B------:R-:W-:Y:S01]  /*24f0*/  SHF.L.U32 R3, R2, 0x1f, RZ ;  /* 0x0000001f02037819 */ /* 0x000fe200000006ff */
[----:B------:R-:W-:-:S03]  /*2500*/  NOP ;  /* 0x0000000000007918 */ /* 0x000fc60000000000 */
[----:B-12---:R-:W1:Y:S02]  /*2510*/  SYNCS.PHASECHK.TRANS64.TRYWAIT P0, [UR25+0xe0], R3 ;  /* 0x0000e003ff0075a7 */ /* 0x006e640008001119 */
[----:B-1----:R-:W-:Y:S05]  /*2520*/  @!P0 BRA `(.L_x_37) ;  /* 0x0000006400108947 */ /* 0x002fea0003800000 */
.L_x_136:
[----:B------:R-:W2:Y:S01]  /*2530*/  LDS.128 R4, [UR25+0x120] ;  /* 0x00012019ff047984 */ /* 0x000ea20008000c00 */
[----:B------:R-:W-:Y:S02]  /*2540*/  UIADD3 UR4, UPT, UPT, UR25, 0xe8, URZ ;  /* 0x000000e819047890 */ /* 0x000fe4000fffe0ff */
[----:B------:R-:W-:Y:S01]  /*2550*/  UISETP.GE.AND UP0, UPT, UR39, 0x1, UPT ;  /* 0x000000012700788c */ /* 0x000fe2000bf06270 */
[----:B------:R-:W-:Y:S01]  /*2560*/  @!PT LDS RZ, [RZ] ;  /* 0x00000000fffff984 */ /* 0x000fe20000000800 */
[----:B------:R-:W-:Y:S01]  /*2570*/  @!PT LDS RZ, [RZ] ;  /* 0x00000000fffff984 */ /* 0x000fe20000000800 */
[----:B------:R-:W-:Y:S01]  /*2580*/  @!PT LDS RZ, [RZ] ;  /* 0x00000000fffff984 */ /* 0x000fe20000000800 */
[----:B------:R-:W-:Y:S01]  /*2590*/  @!PT LDS RZ, [RZ] ;  /* 0x00000000fffff984 */ /* 0x000fe20000000800 */
[----:B------:R3:W-:Y:S06]  /*25a0*/  MEMBAR.ALL.CTA ;  /* 0x0000000000007992 */ /* 0x0007ec0000008000 */
[----:B---3--:R-:W3:Y:S01]  /*25b0*/  FENCE.VIEW.ASYNC.S ;  /* 0x00000000000073c6 */ /* 0x008ee20000000000 */
[----:B------:R-:W-:-:S09]  /*25c0*/  UPRMT UR4, URZ, 0x654, UR4 ;  /* 0x00000654ff047896 */ /* 0x000fd20008000004 */
[----:B---3--:R-:W-:Y:S01]  /*25d0*/  SYNCS.ARRIVE.TRANS64.RED.A1T0 RZ, [UR4], RZ ;  /* 0x000000ffffff79a7 */ /* 0x008fe20008100404 */
[----:B--2---:R-:W-:-:S13]  /*25e0*/  LOP3.LUT P0, RZ, R6, 0x1, RZ, 0xc0, !PT ;  /* 0x0000000106ff7812 */ /* 0x004fda000780c0ff */
[----:B------:R-:W-:Y:S01]  /*25f0*/  VOTEU.ANY UP1, P0 ;  /* 0x0000000000ff7886 */ /* 0x000fe20000020100 */
[----:B------:R-:W-:-:S13]  /*2600*/  PLOP3.LUT P0, PT, PT, PT, UP1, 0x80, 0x8 ;  /* 0x000000000008781c */ /* 0x000fda0003f0f018 */
[----:B-1----:R-:W-:Y:S02]  /*2610*/  @P0 MOV R0, R4 ;  /* 0x0000000400000202 */ /* 0x002fe40000000f00 */
[----:B------:R-:W-:Y:S02]  /*2620*/  @P0 LOP3.LUT R4, R5, 0xffff, RZ, 0xc0, !PT ;  /* 0x0000ffff05040812 */ /* 0x000fe400078ec0ff */
[----:B------:R-:W-:Y:S02]  /*2630*/  @P0 R2UR UR6, R0 ;  /* 0x00000000000602ca */ /* 0x000fe400000e0000 */
[----:B------:R-:W-:-:S11]  /*2640*/  @P0 R2UR UR5, R4 ;  /* 0x00000000040502ca */ /* 0x000fd600000e0000 */
[----:B------:R-:W-:Y:S02]  /*2650*/  @UP1 UMOV UR42, UR6 ;  /* 0x00000006002a1c82 */ /* 0x000fe40008000000 */
[----:B------:R-:W-:Y:S01]  /*2660*/  @UP1 UMOV UR38, UR5 ;  /* 0x0000000500261c82 */ /* 0x000fe20008000000 */
[----:B------:R-:W-:Y:S05]  /*2670*/  BRA.U !UP0, `(.L_x_38) ;  /* 0x0000000108d47547 */ /* 0x000fea000b800000 */
[----:B------:R-:W1:Y:S01]  /*2680*/  LDCU.128 UR16, c[0x0][0xb10] ;  /* 0x00016200ff1077ac */ /* 0x000e620008000c00 */
[----:B------:R-:W2:Y:S01]  /*2690*/  LDCU UR21, c[0x0][0xb20] ;  /* 0x00016400ff1577ac */ /* 0x000ea20008000800 */
[----:B------:R-:W3:Y:S01]  /*26a0*/  LDCU UR20, c[0x0][0xb0c] ;  /* 0x00016180ff1477ac */ /* 0x000ee20008000800 */
[----:B------:R-:W4:Y:S01]  /*26b0*/  LDCU.64 UR8, c[0x0][0xb28] ;  /* 0x00016500ff0877ac */ /* 0x000f220008000a00 */
[----:B------:R-:W-:Y:S02]  /*26c0*/  UISETP.NE.AND UP3, UPT, UR39, 0x1, UPT ;  /* 0x000000012700788c */ /* 0x000fe4000bf65270 */
[----:B-1----:R-:W-:Y:S02]  /*26d0*/  UIMAD.WIDE.U32 UR4, UR46, UR19, URZ ;  /* 0x000000132e0472a5 */ /* 0x002fe4000f8e00ff */
[----:B------:R-:W-:Y:S02]  /*26e0*/  UIMAD.WIDE.U32 UR6, UR47, UR16, URZ ;  /* 0x000000102f0672a5 */ /* 0x000fe4000f8e00ff */
[----:B------:R-:W-:-:S02]  /*26f0*/  UISETP.NE.AND UP0, UPT, UR18, 0x1, UPT ;  /* 0x000000011200788c */ /* 0x000fc4000bf05270 */
[----:B------:R-:W-:Y:S01]  /*2700*/  UIMAD.WIDE.U32 UR14, UR38, UR19, URZ ;  /* 0x00000013260e72a5 */ /* 0x000fe2000f8e00ff */
[----:B------:R-:W-:Y:S01]  /*2710*/  UMOV UR4, UR5 ;  /* 0x0000000500047c82 */ /* 0x000fe20008000000 */
[----:B---3--:R-:W-:Y:S02]  /*2720*/  UISETP.NE.AND UP2, UPT, UR20, 0x1, UPT ;  /* 0x000000011400788c */ /* 0x008fe4000bf45270 */
[----:B--2---:R-:W-:Y:S02]  /*2730*/  USHF.R.U32.HI UR5, URZ, UR21, UR4 ;  /* 0x00000015ff057299 */ /* 0x004fe40008011604 */
[----:B------:R-:W-:Y:S01]  /*2740*/  UIMAD.WIDE.U32 UR12, UR42, UR16, URZ ;  /* 0x000000102a0c72a5 */ /* 0x000fe2000f8e00ff */
[----:B------:R-:W-:Y:S01]  /*2750*/  UMOV UR4, UR7 ;  /* 0x0000000700047c82 */ /* 0x000fe20008000000 */
[----:B------:R-:W-:Y:S02]  /*2760*/  USEL UR5, UR46, UR5, !UP0 ;  /* 0x000000052e057287 */ /* 0x000fe4000c000000 */
[----:B------:R-:W-:-:S02]  /*2770*/  USHF.R.U32.HI UR4, URZ, UR17, UR4 ;  /* 0x00000011ff047299 */ /* 0x000fc40008011604 */
[----:B----4-:R-:W-:Y:S02]  /*2780*/  UIMAD.WIDE.U32 UR10, UR5, UR8, URZ ;  /* 0x00000008050a72a5 */ /* 0x010fe4000f8e00ff */
[----:B------:R-:W-:Y:S01]  /*2790*/  USEL UR6, UR47, UR4, !UP2 ;  /* 0x000000042f067287 */ /* 0x000fe2000d000000 */
[----:B------:R-:W-:Y:S02]  /*27a0*/  UMOV UR12, UR13 ;  /* 0x0000000d000c7c82 */ /* 0x000fe40008000000 */
[----:B------:R-:W-:Y:S01]  /*27b0*/  UMOV UR4, UR15 ;  /* 0x0000000f00047c82 */ /* 0x000fe20008000000 */
[----:B------:R-:W-:Y:S01]  /*27c0*/  UIMAD.WIDE.U32 UR14, UR6, UR8, URZ ;  /* 0x00000008060e72a5 */ /* 0x000fe2000f8e00ff */
[----:B------:R-:W-:Y:S01]  /*27d0*/  UMOV UR10, UR11 ;  /* 0x0000000b000a7c82 */ /* 0x000fe20008000000 */
[----:B------:R-:W-:Y:S02]  /*27e0*/  USHF.R.U32.HI UR4, URZ, UR21, UR4 ;  /* 0x00000015ff047299 */ /* 0x000fe40008011604 */
[----:B------:R-:W-:-:S03]  /*27f0*/  @UP3 USHF.R.U32.HI UR5, URZ, UR9, UR10 ;  /* 0x00000009ff053299 */ /* 0x000fc6000801160a */
[----:B------:R-:W-:Y:S01]  /*2800*/  UMOV UR14, UR15 ;  /* 0x0000000f000e7c82 */ /* 0x000fe20008000000 */
[----:B------:R-:W-:Y:S02]  /*2810*/  USHF.R.U32.HI UR17, URZ, UR17, UR12 ;  /* 0x00000011ff117299 */ /* 0x000fe4000801160c */
[----:B------:R-:W-:Y:S02]  /*2820*/  USEL UR4, UR38, UR4, !UP0 ;  /* 0x0000000426047287 */ /* 0x000fe4000c000000 */
[----:B------:R-:W-:Y:S02]  /*2830*/  @UP3 USHF.R.U32.HI UR6, URZ, UR9, UR14 ;  /* 0x00000009ff063299 */ /* 0x000fe4000801160e */
[----:B------:R-:W-:Y:S02]  /*2840*/  UIMAD UR7, UR39, UR5, URZ ;  /* 0x00000005270772a4 */ /* 0x000fe4000f8e02ff */
[----:B------:R-:W-:Y:S02]  /*2850*/  USEL UR5, UR42, UR17, !UP2 ;  /* 0x000000112a057287 */ /* 0x000fe4000d000000 */
[----:B------:R-:W-:-:S02]  /*2860*/  UIMAD UR10, UR39, UR6, URZ ;  /* 0x00000006270a72a4 */ /* 0x000fc4000f8e02ff */
[----:B------:R-:W-:Y:S02]  /*2870*/  UISETP.GE.AND UP0, UPT, UR4, UR7, UPT ;  /* 0x000000070400728c */ /* 0x000fe4000bf06270 */
[----:B------:R-:W-:Y:S02]  /*2880*/  UIMAD.WIDE.U32 UR12, UR4, UR8, URZ ;  /* 0x00000008040c72a5 */ /* 0x000fe4000f8e00ff */
[----:B------:R-:W-:Y:S02]  /*2890*/  UISETP.GE.OR UP0, UPT, UR5, UR10, UP0 ;  /* 0x0000000a0500728c */ /* 0x000fe40008706670 */
[----:B------:R-:W-:Y:S02]  /*28a0*/  UIMAD.WIDE.U32 UR10, UR5, UR8, URZ ;  /* 0x00000008050a72a5 */ /* 0x000fe4000f8e00ff */
[----:B------:R-:W-:Y:S01]  /*28b0*/  UIADD3 UR12, UPT, UPT, -UR4, URZ, URZ ;  /* 0x000000ff040c7290 */ /* 0x000fe2000fffe1ff */
[----:B------:R-:W-:Y:S01]  /*28c0*/  UMOV UR8, UR13 ;  /* 0x0000000d00087c82 */ /* 0x000fe20008000000 */
[----:B------:R-:W-:-:S02]  /*28d0*/  UIADD3 UR10, UPT, UPT, -UR5, URZ, URZ ;  /* 0x000000ff050a7290 */ /* 0x000fc4000fffe1ff */
[----:B------:R-:W-:-:S03]  /*28e0*/  USHF.R.U32.HI UR8, URZ, UR9, UR8 ;  /* 0x00000009ff087299 */ /* 0x000fc60008011608 */
[----:B------:R-:W-:Y:S01]  /*28f0*/  @!UP0 UMOV UR7, UR11 ;  /* 0x0000000b00078c82 */ /* 0x000fe20008000000 */
[----:B------:R-:W-:Y:S02]  /*2900*/  UIMAD UR12, UR18, UR12, UR38 ;  /* 0x0000000c120c72a4 */ /* 0x000fe4000f8e0226 */
[----:B------:R-:W-:Y:S02]  /*2910*/  USEL UR8, UR4, UR8, !UP3 ;  /* 0x0000000804087287 */ /* 0x000fe4000d800000 */
[----:B------:R-:W-:Y:S02]  /*2920*/  @!UP0 USHF.R.U32.HI UR7, URZ, UR9, UR7 ;  /* 0x00000009ff078299 */ /* 0x000fe40008011607 */
[----:B------:R-:W-:Y:S02]  /*2930*/  UIADD3 UR9, UPT, UPT, -UR8, URZ, URZ ;  /* 0x000000ff08097290 */ /* 0x000fe4000fffe1ff */
[----:B------:R-:W-:Y:S02]  /*2940*/  @!UP0 USEL UR7, UR5, UR7, !UP3 ;  /* 0x0000000705078287 */ /* 0x000fe4000d800000 */
[----:B------:R-:W-:-:S02]  /*2950*/  UIMAD UR9, UR39, UR9, UR4 ;  /* 0x00000009270972a4 */ /* 0x000fc4000f8e0204 */
[----:B------:R-:W-:Y:S02]  /*2960*/  @!UP0 UIADD3 UR8, UPT, UPT, UR8, -UR7, URZ ;  /* 0x8000000708088290 */ /* 0x000fe4000fffe0ff */
[----:B------:R-:W-:Y:S02]  /*2970*/  @!UP0 UIMAD UR7, UR9, UR6, UR7 ;  /* 0x00000006090782a4 */ /* 0x000fe4000f8e0207 */
[----:B------:R-:W-:Y:S02]  /*2980*/  @!UP0 UIMAD UR4, UR39, UR8, UR5 ;  /* 0x00000008270482a4 */ /* 0x000fe4000f8e0205 */
[----:B------:R-:W-:Y:S02]  /*2990*/  UIMAD UR6, UR20, UR10, UR42 ;  /* 0x0000000a140672a4 */ /* 0x000fe4000f8e022a */
[----:B------:R-:W-:Y:S01]  /*29a0*/  UIMAD UR38, UR4, UR18, UR12 ;  /* 0x00000012042672a4 */ /* 0x000fe2000f8e020c */
[----:B------:R-:W-:Y:S02]  /*29b0*/  @!UP0 UMOV UR5, UR7 ;  /* 0x0000000700058c82 */ /* 0x000fe40008000000 */
[----:B------:R-:W-:-:S12]  /*29c0*/  UIMAD UR42, UR5, UR20, UR6 ;  /* 0x00000014052a72a4 */ /* 0x000fd8000f8e0206 */
.L_x_38:
[----:B------:R-:W1:Y:S02]  /*29d0*/  LDCU UR4, c[0x0][0xb30] ;  /* 0x00016600ff0477ac */ /* 0x000e640008000800 */
[----:B-1----:R-:W-:-:S09]  /*29e0*/  UISETP.NE.AND UP0, UPT, UR4, 0x1, UPT ;  /* 0x000000010400788c */ /* 0x002fd2000bf05270 */
[----:B------:R-:W-:Y:S05]  /*29f0*/  BRA.U UP0, `(.L_x_39) ;  /* 0x0000000100447547 */ /* 0x000fea000b800000 */
[----:B------:R-:W1:Y:S01]  /*2a00*/  LDCU.128 UR8, c[0x0][0xb10] ;  /* 0x00016200ff0877ac */ /* 0x000e620008000c00 */
[----:B------:R-:W2:Y:S01]  /*2a10*/  LDCU UR12, c[0x0][0xb0c] ;  /* 0x00016180ff0c77ac */ /* 0x000ea20008000800 */
[----:B------:R-:W3:Y:S01]  /*2a20*/  LDCU UR13, c[0x0][0xb20] ;  /* 0x00016400ff0d77ac */ /* 0x000ee20008000800 */
[----:B-1----:R-:W-:Y:S02]  /*2a30*/  UIMAD.WIDE.U32 UR6, UR42, UR8, URZ ;  /* 0x000000082a0672a5 */ /* 0x002fe4000f8e00ff */
[----:B------:R-:W-:Y:S02]  /*2a40*/  UIMAD.WIDE.U32 UR4, UR38, UR11, URZ ;  /* 0x0000000b260472a5 */ /* 0x000fe4000f8e00ff */
[----:B--2---:R-:W-:Y:S02]  /*2a50*/  UISETP.NE.AND UP2, UPT, UR12, 0x1, UPT ;  /* 0x000000010c00788c */ /* 0x004fe4000bf45270 */
[----:B------:R-:W-:Y:S01]  /*2a60*/  UISETP.NE.AND UP0, UPT, UR10, 0x1, UPT ;  /* 0x000000010a00788c */ /* 0x000fe2000bf05270 */
[----:B------:R-:W-:-:S02]  /*2a70*/  UMOV UR6, UR7 ;  /* 0x0000000700067c82 */ /* 0x000fc40008000000 */
[----:B------:R-:W-:Y:S01]  /*2a80*/  UMOV UR4, UR5 ;  /* 0x0000000500047c82 */ /* 0x000fe20008000000 */
[----:B------:R-:W-:Y:S02]  /*2a90*/  USHF.R.U32.HI UR6, URZ, UR9, UR6 ;  /* 0x00000009ff067299 */ /* 0x000fe40008011606 */
[----:B---3--:R-:W-:Y:S02]  /*2aa0*/  USHF.R.U32.HI UR4, URZ, UR13, UR4 ;  /* 0x0000000dff047299 */ /* 0x008fe40008011604 */
[----:B------:R-:W-:Y:S02]  /*2ab0*/  USEL UR5, UR42, UR6, !UP2 ;  /* 0x000000062a057287 */ /* 0x000fe4000d000000 */
[----:B------:R-:W-:-:S04]  /*2ac0*/  USEL UR4, UR38, UR4, !UP0 ;  /* 0x0000000426047287 */ /* 0x000fc8000c000000 */
[----:B------:R-:W-:Y:S02]  /*2ad0*/  UIADD3 UR6, UPT, UPT, UR5, -UR4, URZ ;  /* 0x8000000405067290 */ /* 0x000fe4000fffe0ff */
[----:B------:R-:W-:Y:S02]  /*2ae0*/  UIADD3 UR4, UPT, UPT, -UR5, UR4, URZ ;  /* 0x0000000405047290 */ /* 0x000fe4000fffe1ff */
[----:B------:R-:W-:Y:S02]  /*2af0*/  UIMAD UR38, UR6, UR10, UR38 ;  /* 0x0000000a062672a4 */ /* 0x000fe4000f8e0226 */
[----:B------:R-:W-:-:S12]  /*2b00*/  UIMAD UR42, UR4, UR12, UR42 ;  /* 0x0000000c042a72a4 */ /* 0x000fd8000f8e022a */
.L_x_39:
[----:B------:R-:W-:Y:S01]  /*2b10*/  R2UR UR5, R94 ;  /* 0x000000005e0572ca */ /* 0x000fe200000e0000 */
[----:B------:R-:W-:Y:S01]  /*2b20*/  UMOV UR27, UR34 ;  /* 0x00000022001b7c82 */ /* 0x000fe20008000000 */
[----:B------:R-:W-:Y:S02]  /*2b30*/  R2UR UR4, R93 ;  /* 0x000000005d0472ca */ /* 0x000fe400000e0000 */
[----:B------:R-:W-:Y:S02]  /*2b40*/  PLOP3.LUT P1, PT, PT, PT, PT, 0x80, 0x8 ;  /* 0x000000000008781c */ /* 0x000fe40003f2f070 */
[----:B------:R-:W-:-:S07]  /*2b50*/  LOP3.LUT R2, R2, 0x1, RZ, 0x3c, !PT ;  /* 0x0000000102027812 */ /* 0x000fce00078e3cff */
[----:B------:R-:W-:Y:S02]  /*2b60*/  UIADD3 UR52, UPT, UPT, UR42, UR5, URZ ;  /* 0x000000052a347290 */ /* 0x000fe4000fffe0ff */
[----:B------:R-:W-:Y:S01]  /*2b70*/  UIADD3 UR28, UPT, UPT, UR38, UR4, URZ ;  /* 0x00000004261c7290 */ /* 0x000fe2000fffe0ff */
[----:B------:R-:W-:Y:S11]  /*2b80*/  BRA.U UP1, `(.L_x_40) ;  /* 0xffffffed013c7547 */ /* 0x000ff6000b83ffff */
[----:B------:R-:W-:Y:S01]  /*2b90*/  UIADD3 UR25, UPT, UPT, UR25, 0x50, URZ ;  /* 0x0000005019197890 */ /* 0x000fe2000fffe0ff */
[----:B------:R-:W-:-:S03]  /*2ba0*/  MOV R3, UR23 ;  /* 0x0000001700037c02 */ /* 0x000fc60008000f00 */
[----:B------:R-:W-:Y:S01]  /*2bb0*/  ULEA UR4, UR26, UR25, 0x3 ;  /* 0x000000191a047291 */ /* 0x000fe2000f8e18ff */
[----:B------:R-:W-:-:S08]  /*2bc0*/  SHF.L.U32 R3, R3, 0x1f, RZ ;  /* 0x0000001f03037819 */ /* 0x000fd000000006ff */
[----:B------:R-:W1:Y:S02]  /*2bd0*/  SYNCS.PHASECHK.TRANS64.TRYWAIT P0, [UR4], R3 ;  /* 0x00000003ff0075a7 */ /* 0x000e640008001104 */
[----:B-1----:R-:W-:Y:S05]  /*2be0*/  @!P0 BRA `(.L_x_41) ;  /* 0x0000005c00788947 */ /* 0x002fea0003800000 */
.L_x_138:
[----:B------:R-:W-:-:S04]  /*2bf0*/  UIADD3 UR4, UPT, UPT, UR26, 0x1, URZ ;  /* 0x000000011a047890 */ /* 0x000fc8000fffe0ff */
[----:B------:R-:W-:-:S04]  /*2c00*/  UISETP.NE.AND UP0, UPT, UR4, 0xa, UPT ;  /* 0x0000000a0400788c */ /* 0x000fc8000bf05270 */
[----:B------:R-:W-:Y:S02]  /*2c10*/  USEL UR5, URZ, 0x1, UP0 ;  /* 0x00000001ff057887 */ /* 0x000fe40008000000 */
[----:B------:R-:W-:Y:S02]  /*2c20*/  USEL UR4, UR4, URZ, UP0 ;  /* 0x000000ff04047287 */ /* 0x000fe40008000000 */
[----:B------:R-:W-:Y:S02]  /*2c30*/  ULOP3.LUT UR6, UR23, UR5, URZ, 0x3c, !UPT ;  /* 0x0000000517067292 */ /* 0x000fe4000f8e3cff */
[----:B------:R-:W-:-:S04]  /*2c40*/  ULEA UR5, UR4, UR25, 0x3 ;  /* 0x0000001904057291 */ /* 0x000fc8000f8e18ff */
[----:B-1----:R-:W-:-:S04]  /*2c50*/  MOV R3, UR6 ;  /* 0x0000000600037c02 */ /* 0x002fc80008000f00 */
[----:B------:R-:W-:-:S04]  /*2c60*/  SHF.L.U32 R3, R3, 0x1f, RZ ;  /* 0x0000001f03037819 */ /* 0x000fc800000006ff */
[----:B------:R-:W1:Y:S02]  /*2c70*/  SYNCS.PHASECHK.TRANS64.TRYWAIT P0, [UR5], R3 ;  /* 0x00000003ff0075a7 */ /* 0x000e640008001105 */
[----:B-1----:R-:W-:Y:S05]  /*2c80*/  @!P0 BRA `(.L_x_42) ;  /* 0x0000005c00688947 */ /* 0x002fea0003800000 */
.L_x_140:
        /* <DEDUP_REMOVED lines=10> */
.L_x_142:
        /* <DEDUP_REMOVED lines=10> */
.L_x_144:
        /* <DEDUP_REMOVED lines=10> */
.L_x_146:
        /* <DEDUP_REMOVED lines=10> */
.L_x_148:
        /* <DEDUP_REMOVED lines=10> */
.L_x_150:
        /* <DEDUP_REMOVED lines=10> */
.L_x_152:
        /* <DEDUP_REMOVED lines=10> */
.L_x_154:
[----:B------:R-:W-:-:S04]  /*30f0*/  UIADD3 UR4, UPT, UPT, UR4, 0x1, URZ ;  /* 0x0000000104047890 */ /* 0x000fc8000fffe0ff */
[----:B------:R-:W-:-:S04]  /*3100*/  UISETP.NE.AND UP0, UPT, UR4, 0xa, UPT ;  /* 0x0000000a0400788c */ /* 0x000fc8000bf05270 */
[----:B------:R-:W-:Y:S02]  /*3110*/  USEL UR5, URZ, 0x1, UP0 ;  /* 0x00000001ff057887 */ /* 0x000fe40008000000 */
[----:B------:R-:W-:Y:S02]  /*3120*/  USEL UR4, UR4, URZ, UP0 ;  /* 0x000000ff04047287 */ /* 0x000fe40008000000 */
[----:B------:R-:W-:Y:S02]  /*3130*/  ULOP3.LUT UR5, UR6, UR5, URZ, 0x3c, !UPT ;  /* 0x0000000506057292 */ /* 0x000fe4000f8e3cff */
[----:B------:R-:W-:-:S04]  /*3140*/  ULEA UR4, UR4, UR25, 0x3 ;  /* 0x0000001904047291 */ /* 0x000fc8000f8e18ff */
[----:B------:R-:W-:Y:S02]  /*3150*/  IMAD.U32 R2, RZ, RZ, UR5 ;  /* 0x00000005ff027e24 */ /* 0x000fe4000f8e00ff */
[----:B-1----:R-:W-:-:S03]  /*3160*/  MOV R0, UR4 ;  /* 0x0000000400007c02 */ /* 0x002fc60008000f00 */
[----:B------:R-:W-:-:S07]  /*3170*/  SHF.L.U32 R3, R2, 0x1f, RZ ;  /* 0x0000001f02037819 */ /* 0x000fce00000006ff */
.L_x_50:
[----:B-1----:R1:W2:Y:S02]  /*3180*/  SYNCS.PHASECHK.TRANS64.TRYWAIT P0, [R0+URZ], R3 ;  /* 0x00000003000075a7 */ /* 0x0022a400080011ff */
[----:B--2---:R-:W-:Y:S05]  /*3190*/  @!P0 NANOSLEEP.SYNCS 0x989680 ;  /* 0x009896800000895d */ /* 0x004fea0003900000 */
[----:B------:R-:W2:Y:S02]  /*31a0*/  @!P0 SYNCS.PHASECHK.TRANS64 P0, [R0+URZ], R3 ;  /* 0x00000003000085a7 */ /* 0x000ea400080010ff */
[----:B--2---:R-:W-:Y:S05]  /*31b0*/  @P0 EXIT ;  /* 0x000000000000094d */ /* 0x004fea0003800000 */
[----:B------:R-:W-:Y:S05]  /*31c0*/  BRA `(.L_x_50) ;  /* 0xfffffffc00ec7947 */ /* 0x000fea000383ffff */
.L_x_22:
[----:B------:R-:W2:Y:S02]  /*31d0*/  S2UR UR4, SR_CgaCtaId ;  /* 0x00000000000479c3 */ /* 0x000ea40000008800 */
[----:B--2---:R-:W-:-:S04]  /*31e0*/  UISETP.NE.AND UP0, UPT, UR4, URZ, UPT ;  /* 0x000000ff0400728c */ /* 0x004fc8000bf05270 */
[----:B------:R-:W-:-:S09]  /*31f0*/  UISETP.NE.OR UP0, UPT, UR18, 0x1, UP0 ;  /* 0x000000011200788c */ /* 0x000fd20008705670 */
[----:B------:R-:W-:Y:S05]  /*3200*/  BRA.U UP0, `(.L_x_51) ;  /* 0x0000000100b47547 */ /* 0x000fea000b800000 */
[----:B------:R-:W2:Y:S01]  /*3210*/  S2UR UR5, SR_CgaCtaId ;  /* 0x00000000000579c3 */ /* 0x000ea20000008800 */
[----:B------:R-:W-:Y:S01]  /*3220*/  UMOV UR4, 0x400 ;  /* 0x0000040000047882 */ /* 0x000fe20000000000 */
[----:B------:R-:W-:Y:S01]  /*3230*/  HFMA2 R2, -RZ, RZ, 0, 5.9604644775390625e-08 ;  /* 0x00000001ff027431 */ /* 0x000fe200000001ff */
[----:B------:R-:W-:Y:S01]  /*3240*/  ISETP.GE.U32.AND P0, PT, R3, 0x2, PT ;  /* 0x000000020300780c */ /* 0x000fe20003f06070 */
[----:B------:R-:W-:Y:S01]  /*3250*/  IMAD.MOV.U32 R8, RZ, RZ, RZ ;  /* 0x000000ffff087224 */ /* 0x000fe200078e00ff */
[----:B--2---:R-:W-:-:S04]  /*3260*/  ULEA UR4, UR5, UR4, 0x18 ;  /* 0x0000000405047291 */ /* 0x004fc8000f8ec0ff */
[----:B------:R-:W-:Y:S02]  /*3270*/  UIADD3 UR5, UPT, UPT, UR4, 0xe8, URZ ;  /* 0x000000e804057890 */ /* 0x000fe4000fffe0ff */
[----:B------:R-:W-:Y:S02]  /*3280*/  UIADD3 UR8, UPT, UPT, UR4, 0xe0, URZ ;  /* 0x000000e004087890 */ /* 0x000fe4000fffe0ff */
[----:B------:R-:W-:-:S12]  /*3290*/  UPRMT UR5, URZ, 0x654, UR5 ;  /* 0x00000654ff057896 */ /* 0x000fd80008000005 */
.L_x_54:
[----:B------:R-:W-:Y:S01]  /*32a0*/  SHF.L.U32 R7, R2, 0x1f, RZ ;  /* 0x0000001f02077819 */ /* 0x000fe200000006ff */
[----:B------:R-:W-:Y:S02]  /*32b0*/  IMAD.U32 R4, RZ, RZ, UR8 ;  /* 0x00000008ff047e24 */ /* 0x000fe4000f8e00ff */
[----:B------:R-:W-:Y:S01]  /*32c0*/  @!P0 IMAD.MOV.U32 R5, RZ, RZ, 0x10 ;  /* 0x00000010ff058424 */ /* 0x000fe200078e00ff */
[----:B------:R-:W2:Y:S02]  /*32d0*/  SYNCS.PHASECHK.TRANS64.TRYWAIT P1, [UR4+0xe8], R7 ;  /* 0x0000e807ff0075a7 */ /* 0x000ea40008021104 */
[----:B------:R-:W-:-:S04]  /*32e0*/  PRMT R9, R3, 0x654, R4 ;  /* 0x0000065403097816 */ /* 0x000fc80000000004 */
[----:B------:R-:W-:Y:S01]  /*32f0*/  SEL R0, R9, R0, !P0 ;  /* 0x0000000009007207 */ /* 0x000fe20004000000 */
[----:B--2---:R-:W-:Y:S06]  /*3300*/  @!P1 BRA `(.L_x_52) ;  /* 0x0000005800889947 */ /* 0x004fec0003800000 */
.L_x_156:
[----:B------:R-:W-:Y:S01]  /*3310*/  UIADD3 UR6, UPT, UPT, UR4, 0x120, URZ ;  /* 0x0000012004067890 */ /* 0x000fe2000fffe0ff */
[----:B------:R3:W-:Y:S01]  /*3320*/  @!P0 SYNCS.ARRIVE.TRANS64.RED RZ, [R0+URZ], R5 ;  /* 0x0000000500ff89a7 */ /* 0x0007e200080004ff */
[----:B------:R-:W-:Y:S01]  /*3330*/  UIADD3 UR7, UPT, UPT, UR4, 0xe0, URZ ;  /* 0x000000e004077890 */ /* 0x000fe2000fffe0ff */
[----:B------:R-:W-:-:S08]  /*3340*/  LOP3.LUT R2, R2, 0x1, RZ, 0x3c, !PT ;  /* 0x0000000102027812 */ /* 0x000fd000078e3cff */
[----:B------:R-:W-:Y:S06]  /*3350*/  UGETNEXTWORKID.BROADCAST [UR6], [UR7] ;  /* 0x00000000060073ca */ /* 0x000fec0008000100 */
[----:B---3--:R-:W-:-:S04]  /*3360*/  SHF.L.U32 R5, R8, 0x1f, RZ ;  /* 0x0000001f08057819 */ /* 0x008fc800000006ff */
[----:B------:R-:W3:Y:S02]  /*3370*/  SYNCS.PHASECHK.TRANS64.TRYWAIT P1, [UR4+0xe0], R5 ;  /* 0x0000e005ff0075a7 */ /* 0x000ee40008021104 */
[----:B---3--:R-:W-:Y:S05]  /*3380*/  @!P1 BRA `(.L_x_53) ;  /* 0x0000005800809947 */ /* 0x008fea0003800000 */
.L_x_158:
[----:B--2---:R-:W2:Y:S01]  /*3390*/  LDS.128 R4, [UR4+0x120] ;  /* 0x00012004ff047984 */ /* 0x004ea20008000c00 */
[----:B------:R-:W-:Y:S01]  /*33a0*/  LOP3.LUT R8, R8, 0x1, RZ, 0x3c, !PT ;  /* 0x0000000108087812 */ /* 0x000fe200078e3cff */
[----:B------:R-:W-:Y:S01]  /*33b0*/  @!PT LDS RZ, [RZ] ;  /* 0x00000000fffff984 */ /* 0x000fe20000000800 */
[----:B------:R-:W-:Y:S01]  /*33c0*/  @!PT LDS RZ, [RZ] ;  /* 0x00000000fffff984 */ /* 0x000fe20000000800 */
[----:B------:R-:W-:Y:S01]  /*33d0*/  @!PT LDS RZ, [RZ] ;  /* 0x00000000fffff984 */ /* 0x000fe20000000800 */
[----:B------:R-:W-:Y:S01]  /*33e0*/  @!PT LDS RZ, [RZ] ;  /* 0x00000000fffff984 */ /* 0x000fe20000000800 */
[----:B------:R3:W-:Y:S06]  /*33f0*/  MEMBAR.ALL.CTA ;  /* 0x0000000000007992 */ /* 0x0007ec0000008000 */
[----:B---3--:R-:W3:Y:S02]  /*3400*/  FENCE.VIEW.ASYNC.S ;  /* 0x00000000000073c6 */ /* 0x008ee40000000000 */
[----:B---3--:R-:W-:Y:S01]  /*3410*/  SYNCS.ARRIVE.TRANS64.RED.A1T0 RZ, [UR5], RZ ;  /* 0x000000ffffff79a7 */ /* 0x008fe20008100405 */
[----:B--2---:R-:W-:-:S13]  /*3420*/  LOP3.LUT P1, RZ, R6, 0x1, RZ, 0xc0, !PT ;  /* 0x0000000106ff7812 */ /* 0x004fda000782c0ff */
[----:B------:R-:W-:Y:S05]  /*3430*/  @P1 BRA `(.L_x_54) ;  /* 0xfffffffc00981947 */ /* 0x000fea000383ffff */
[----:B------:R-:W-:-:S04]  /*3440*/  SHF.L.U32 R0, R2, 0x1f, RZ ;  /* 0x0000001f02007819 */ /* 0x000fc800000006ff */
[----:B------:R-:W2:Y:S02]  /*3450*/  SYNCS.PHASECHK.TRANS64 P0, [UR4+0xe8], R0 ;  /* 0x0000e800ff0075a7 */ /* 0x000ea40008001004 */
[----:B-12---:R-:W-:Y:S05]  /*3460*/  @P0 EXIT ;  /* 0x000000000000094d */ /* 0x006fea0003800000 */
[----:B------:R-:W-:-:S07]  /*3470*/  MOV R0, UR4 ;  /* 0x0000000400007c02 */ /* 0x000fce0008000f00 */
.L_x_55:
[----:B-1----:R-:W-:-:S04]  /*3480*/  SHF.L.U32 R3, R2, 0x1f, RZ ;  /* 0x0000001f02037819 */ /* 0x002fc800000006ff */
[----:B------:R1:W2:Y:S03]  /*3490*/  SYNCS.PHASECHK.TRANS64.TRYWAIT P0, [R0+URZ+0xe8], R3 ;  /* 0x0000e803000075a7 */ /* 0x0002a600080011ff */
[----:B--2---:R-:W-:Y:S05]  /*34a0*/  @!P0 NANOSLEEP.SYNCS 0x989680 ;  /* 0x009896800000895d */ /* 0x004fea0003900000 */
[----:B------:R-:W2:Y:S02]  /*34b0*/  @!P0 SYNCS.PHASECHK.TRANS64 P0, [R0+URZ+0xe8], R3 ;  /* 0x0000e803000085a7 */ /* 0x000ea400080010ff */
[----:B--2---:R-:W-:Y:S05]  /*34c0*/  @P0 EXIT ;  /* 0x000000000000094d */ /* 0x004fea0003800000 */
[----:B------:R-:W-:Y:S05]  /*34d0*/  BRA `(.L_x_55) ;  /* 0xfffffffc00e87947 */ /* 0x000fea000383ffff */
.L_x_51:
[----:B------:R-:W-:Y:S05]  /*34e0*/  BRA.U UP4, `(.L_x_56) ;  /* 0x0000001104a47547 */ /* 0x000fea000b800000 */
[----:B------:R-:W2:Y:S01]  /*34f0*/  S2UR UR4, SR_CgaCtaId ;  /* 0x00000000000479c3 */ /* 0x000ea20000008800 */
[----:B------:R-:W-:Y:S01]  /*3500*/  UMOV UR5, 0x40 ;  /* 0x0000004000057882 */ /* 0x000fe20000000000 */
[----:B------:R-:W-:Y:S01]  /*3510*/  NOP ;  /* 0x0000000000007918 */ /* 0x000fe20000000000 */
[----:B------:R-:W-:Y:S01]  /*3520*/  UMOV UR6, 0x400 ;  /* 0x0000040000067882 */ /* 0x000fe20000000000 */
[----:B--2---:R-:W-:Y:S02]  /*3530*/  ULEA UR5, UR4, UR5, 0x18 ;  /* 0x0000000504057291 */ /* 0x004fe4000f8ec0ff */
[----:B------:R-:W-:-:S07]  /*3540*/  ULEA UR6, UR4, UR6, 0x18 ;  /* 0x0000000604067291 */ /* 0x000fce000f8ec0ff */
[----:B------:R-:W2:Y:S02]  /*3550*/  LDS.U8 R3, [UR5+0x1c] ;  /* 0x00001c05ff037984 */ /* 0x000ea40008000000 */
[----:B--2---:R-:W-:-:S13]  /*3560*/  ISETP.NE.AND P0, PT, R3, RZ, PT ;  /* 0x000000ff0300720c */ /* 0x004fda0003f05270 */
[----:B------:R-:W-:Y:S05]  /*3570*/  @P0 BRA `(.L_x_57) ;  /* 0x0000000400080947 */ /* 0x000fea0003800000 */
[----:B------:R-:W-:Y:S02]  /*3580*/  UISETP.NE.U32.AND UP1, UPT, UR38, 0x1, UPT ;  /* 0x000000012600788c */ /* 0x000fe4000bf25070 */
[----:B------:R-:W-:-:S07]  /*3590*/  UIADD3 UR7, UPT, UPT, UR5, 0x8, URZ ;  /* 0x0000000805077890 */ /* 0x000fce000fffe0ff */
[----:B------:R-:W-:Y:S05]  /*35a0*/  BRA.U !UP1, `(.L_x_58) ;  /* 0x00000001099c7547 */ /* 0x000fea000b800000 */
[----:B------:R-:W-:Y:S01]  /*35b0*/  ELECT P0, URZ, PT ;  /* 0x0000000000ff782f */ /* 0x000fe20003800000 */
[----:B------:R-:W-:-:S12]  /*35c0*/  BSSY B0, `(.L_x_58) ;  /* 0x0000025000007945 */ /* 0x000fd80003800000 */
[----:B------:R-:W-:Y:S05]  /*35d0*/  @!P0 BRA `(.L_x_59) ;  /* 0x00000000008c8947 */ /* 0x000fea0003800000 */
[----:B------:R-:W-:-:S05]  /*35e0*/  UMOV UR4, 0x10 ;  /* 0x0000001000047882 */ /* 0x000fca0000000000 */
[----:B------:R-:W-:Y:S04]  /*35f0*/  DEPBAR.LE SB2, 0x36 ;  /* 0x0000ad800000791a */ /* 0x000fe80000000000 */
[----:B------:R-:W2:Y:S02]  /*3600*/  UTCATOMSWS.2CTA.FIND_AND_SET.ALIGN UP0, UR4, UR4 ;  /* 0x00000004000475e3 */ /* 0x000ea40008200800 */
[----:B--2---:R-:W-:Y:S01]  /*3610*/  MOV R10, UR4 ;  /* 0x00000004000a7c02 */ /* 0x004fe20008000f00 */
[----:B------:R-:W-:Y:S06]  /*3620*/  BRA.U UP0, `(.L_x_60) ;  /* 0x0000000100187547 */ /* 0x000fec000b800000 */
.L_x_61:
[----:B------:R-:W-:Y:S05]  /*3630*/  NANOSLEEP 0x64 ;  /* 0x000000640000795d */ /* 0x000fea0003800000 */
[----:B------:R-:W-:-:S05]  /*3640*/  UMOV UR4, 0x10 ;  /* 0x0000001000047882 */ /* 0x000fca0000000000 */
[----:B------:R-:W-:Y:S04]  /*3650*/  DEPBAR.LE SB2, 0x36 ;  /* 0x0000ad800000791a */ /* 0x000fe80000000000 */
[----:B------:R-:W2:Y:S02]  /*3660*/  UTCATOMSWS.2CTA.FIND_AND_SET.ALIGN UP0, UR4, UR4 ;  /* 0x00000004000475e3 */ /* 0x000ea40008200800 */
[----:B--2---:R-:W-:Y:S01]  /*3670*/  MOV R10, UR4 ;  /* 0x00000004000a7c02 */ /* 0x004fe20008000f00 */
[----:B------:R-:W-:Y:S05]  /*3680*/  BRA.U !UP0, `(.L_x_61) ;  /* 0xfffffffd08e87547 */ /* 0x000fea000b83ffff */
.L_x_60:
[----:B------:R-:W2:Y:S01]  /*3690*/  LDS R6, [UR5+0x10] ;  /* 0x00001005ff067984 */ /* 0x000ea20008000800 */
[----:B------:R-:W-:Y:S01]  /*36a0*/  IMAD.U32 R3, RZ, RZ, UR6 ;  /* 0x00000006ff037e24 */ /* 0x000fe2000f8e00ff */
[----:B------:R-:W-:-:S03]  /*36b0*/  MOV R4, UR37 ;  /* 0x0000002500047c02 */ /* 0x000fc60008000f00 */
[----:B------:R-:W-:Y:S01]  /*36c0*/  VIADD R3, R3, 0x130 ;  /* 0x0000013003037836 */ /* 0x000fe20000000000 */
[----:B--2---:R-:W-:-:S04]  /*36d0*/  SHF.L.U32 R6, R6, 0x1f, RZ ;  /* 0x0000001f06067819 */ /* 0x004fc800000006ff */
[----:B------:R-:W2:Y:S02]  /*36e0*/  SYNCS.PHASECHK.TRANS64.TRYWAIT P0, [UR5+0x8], R6 ;  /* 0x00000806ff0075a7 */ /* 0x000ea40008001105 */
[----:B--2---:R-:W-:Y:S05]  /*36f0*/  @P0 BRA `(.L_x_62) ;  /* 0x0000000000080947 */ /* 0x004fea0003800000 */
[----:B------:R-:W2:Y:S02]  /*3700*/  SYNCS.PHASECHK.TRANS64.TRYWAIT P0, [UR5+0x8], R6 ;  /* 0x00000806ff0075a7 */ /* 0x000ea40008001105 */
[----:B--2---:R-:W-:Y:S05]  /*3710*/  @!P0 BRA `(.L_x_63) ;  /* 0x0000005400b48947 */ /* 0x004fea0003800000 */
.L_x_62:
[----:B------:R-:W-:Y:S01]  /*3720*/  PRMT R4, R4, 0x654, R3 ;  /* 0x0000065404047816 */ /* 0x000fe20000000003 */
[----:B------:R-:W-:Y:S01]  /*3730*/  HFMA2 R3, -RZ, RZ, 0, 5.9604644775390625e-08 ;  /* 0x00000001ff037431 */ /* 0x000fe200000001ff */
[----:B------:R-:W-:Y:S01]  /*3740*/  UPRMT UR4, UR37, 0x654, UR7 ;  /* 0x0000065425047896 */ /* 0x000fe20008000007 */
[----:B------:R-:W-:Y:S02]  /*3750*/  IMAD.MOV.U32 R7, RZ, RZ, 0xffff ;  /* 0x0000ffffff077424 */ /* 0x000fe400078e00ff */
[----:B--2---:R-:W-:Y:S02]  /*3760*/  IMAD.MOV.U32 R6, RZ, RZ, 0x4 ;  /* 0x00000004ff067424 */ /* 0x004fe400078e00ff */
[----:B------:R-:W-:Y:S01]  /*3770*/  IMAD.SHL.U32 R9, R10, 0x20, RZ ;  /* 0x000000200a097824 */ /* 0x000fe200078e00ff */
[----:B------:R-:W-:Y:S02]  /*3780*/  MOV R5, UR4 ;  /* 0x0000000400057c02 */ /* 0x000fe40008000f00 */
[-C--:B------:R-:W-:Y:S01]  /*3790*/  SHF.L.U32 R8, R7, R10.reuse, RZ ;  /* 0x0000000a07087219 */ /* 0x080fe200000006ff */
[----:B------:R2:W-:Y:S01]  /*37a0*/  SYNCS.ARRIVE.TRANS64.RED RZ, [UR4], R6 ;  /* 0x00000006ffff79a7 */ /* 0x0005e20008000404 */
[----:B------:R-:W-:Y:S01]  /*37b0*/  SHF.L.U32 R7, R3, R10, RZ ;  /* 0x0000000a03077219 */ /* 0x000fe200000006ff */
[----:B------:R2:W-:Y:S04]  /*37c0*/  STS [UR6+0x130], R9 ;  /* 0x00013009ff007988 */ /* 0x0005e80008000806 */
[----:B------:R2:W-:Y:S04]  /*37d0*/  STAS [R4.64], R10 ;  /* 0x0000000a04007dbd */ /* 0x0005e8000c0008ff */
[----:B------:R2:W-:Y:S04]  /*37e0*/  ATOMS.OR RZ, [UR5+0x14], R8 ;  /* 0x00001408ffff798c */ /* 0x0005e8000b000005 */
[----:B------:R2:W-:Y:S04]  /*37f0*/  ATOMS.OR RZ, [UR5+0x18], R7 ;  /* 0x00001807ffff798c */ /* 0x0005e8000b000005 */
[----:B------:R2:W-:Y:S02]  /*3800*/  ATOMS.XOR RZ, [UR5+0x10], R3 ;  /* 0x00001003ffff798c */ /* 0x0005e4000b800005 */
.L_x_59:
[----:B-1----:R-:W-:Y:S05]  /*3810*/  BSYNC B0 ;  /* 0x0000000000007941 */ /* 0x002fea0003800000 */
.L_x_58:
[----:B------:R-:W-:Y:S05]  /*3820*/  BRA.U UP1, `(.L_x_64) ;  /* 0x00000001016c7547 */ /* 0x000fea000b800000 */
[----:B------:R-:W-:-:S03]  /*3830*/  UMOV UR4, 0xffffffff ;  /* 0xffffffff00047882 */ /* 0x000fc60000000000 */
[----:B------:R-:W-:Y:S05]  /*3840*/  BRA.DIV UR4, `(.L_x_65) ;  /* 0x0000005604807947 */ /* 0x000fea000b800000 */
[----:B------:R-:W-:-:S13]  /*3850*/  ELECT P6, URZ, PT ;  /* 0x0000000000ff782f */ /* 0x000fda00038c0000 */
.L_x_161:
[----:B------:R-:W-:Y:S05]  /*3860*/  @!P6 BRA `(.L_x_64) ;  /* 0x00000000005ce947 */ /* 0x000fea0003800000 */
[----:B--2---:R-:W2:Y:S02]  /*3870*/  LDS R4, [UR5+0x10] ;  /* 0x00001005ff047984 */ /* 0x004ea40008000800 */
[----:B--2---:R-:W-:-:S04]  /*3880*/  SHF.L.U32 R4, R4, 0x1f, RZ ;  /* 0x0000001f04047819 */ /* 0x004fc800000006ff */
[----:B------:R-:W2:Y:S02]  /*3890*/  SYNCS.PHASECHK.TRANS64.TRYWAIT P0, [UR5+0x8], R4 ;  /* 0x00000804ff0075a7 */ /* 0x000ea40008001105 */
[----:B--2---:R-:W-:Y:S05]  /*38a0*/  @P0 BRA `(.L_x_66) ;  /* 0x0000000000080947 */ /* 0x004fea0003800000 */
[----:B------:R-:W2:Y:S02]  /*38b0*/  SYNCS.PHASECHK.TRANS64.TRYWAIT P0, [UR5+0x8], R4 ;  /* 0x00000804ff0075a7 */ /* 0x000ea40008001105 */
[----:B--2---:R-:W-:Y:S05]  /*38c0*/  @!P0 BRA `(.L_x_67) ;  /* 0x0000005400808947 */ /* 0x004fea0003800000 */
.L_x_66:
[----:B------:R-:W3:Y:S01]  /*38d0*/  LDS R6, [UR6+0x130] ;  /* 0x00013006ff067984 */ /* 0x000ee20008000800 */
[----:B--2---:R-:W-:Y:S02]  /*38e0*/  HFMA2 R3, -RZ, RZ, 0, 5.9604644775390625e-08 ;  /* 0x00000001ff037431 */ /* 0x004fe400000001ff */
[----:B------:R-:W-:Y:S01]  /*38f0*/  IMAD.MOV.U32 R4, RZ, RZ, 0xffff ;  /* 0x0000ffffff047424 */ /* 0x000fe200078e00ff */
[----:B------:R-:W-:Y:S01]  /*3900*/  UPRMT UR4, UR37, 0x654, UR7 ;  /* 0x0000065425047896 */ /* 0x000fe20008000007 */
[----:B---3--:R-:W-:-:S03]  /*3910*/  IMAD.SHL.U32 R5, R6, 0x20, RZ ;  /* 0x0000002006057824 */ /* 0x008fc600078e00ff */
[-C--:B------:R-:W-:Y:S02]  /*3920*/  SHF.L.U32 R4, R4, R6.reuse, RZ ;  /* 0x0000000604047219 */ /* 0x080fe400000006ff */
[----:B------:R-:W-:Y:S01]  /*3930*/  SHF.L.U32 R6, R3, R6, RZ ;  /* 0x0000000603067219 */ /* 0x000fe200000006ff */
[----:B------:R3:W-:Y:S04]  /*3940*/  STS [UR6+0x130], R5 ;  /* 0x00013005ff007988 */ /* 0x0007e80008000806 */
[----:B------:R3:W-:Y:S04]  /*3950*/  ATOMS.OR RZ, [UR5+0x14], R4 ;  /* 0x00001404ffff798c */ /* 0x0007e8000b000005 */
[----:B------:R3:W-:Y:S01]  /*3960*/  ATOMS.OR RZ, [UR5+0x18], R6 ;  /* 0x00001806ffff798c */ /* 0x0007e2000b000005 */
[----:B------:R-:W-:Y:S03]  /*3970*/  SYNCS.ARRIVE.TRANS64.RED.A1T0 RZ, [UR4], RZ ;  /* 0x000000ffffff79a7 */ /* 0x000fe60008100404 */
[----:B------:R3:W-:Y:S01]  /*3980*/  ATOMS.XOR RZ, [UR5+0x10], R3 ;  /* 0x00001003ffff798c */ /* 0x0007e2000b800005 */
[----:B------:R-:W-:Y:S05]  /*3990*/  BRA `(.L_x_64) ;  /* 0x0000000000107947 */ /* 0x000fea0003800000 */
.L_x_57:
[----:B------:R-:W-:Y:S02]  /*39a0*/  MOV R3, 0xffffffff ;  /* 0xffffffff00037802 */ /* 0x000fe40000000f00 */
[----:B------:R-:W-:-:S03]  /*39b0*/  MOV R4, 0x39e0 ;  /* 0x000039e000047802 */ /* 0x000fc60000000f00 */
[----:B------:R2:W-:Y:S04]  /*39c0*/  STS [UR6+0x130], R3 ;  /* 0x00013003ff007988 */ /* 0x0005e80008000806 */
[----:B-12--5:R-:W-:Y:S05]  /*39d0*/  CALL.REL.NOINC `($__internal_1_$__cuda_sm10x_tcgen05_guardrail_trap_phase_invalid_during_alloc) ;  /* 0x0000005800bc7944 */ /* 0x026fea0003c00000 */
.L_x_64:
[----:B------:R-:W-:Y:S05]  /*39e0*/  WARPSYNC.ALL ;  /* 0x0000000000007948 */ /* 0x000fea0003800000 */
[----:B------:R-:W4:Y:S01]  /*39f0*/  S2UR UR20, SR_CgaCtaId ;  /* 0x00000000001479c3 */ /* 0x000f220000008800 */
[----:B------:R-:W-:Y:S01]  /*3a00*/  UMOV UR4, 0x400 ;  /* 0x0000040000047882 */ /* 0x000fe20000000000 */
[----:B------:R-:W-:-:S06]  /*3a10*/  NOP ;  /* 0x0000000000007918 */ /* 0x000fcc0000000000 */
[----:B------:R-:W-:Y:S06]  /*3a20*/  BAR.ARV 0x6, 0xa0 ;  /* 0x0182800000007b1d */ /* 0x000fec0000002000 */
[----:B------:R-:W1:Y:S01]  /*3a30*/  LDCU.64 UR6, c[0x0][0x388] ;  /* 0x00007100ff0677ac */ /* 0x000e620008000a00 */
[----:B------:R-:W-:Y:S01]  /*3a40*/  LOP3.LUT R2, R2, 0xffff, RZ, 0xc0, !PT ;  /* 0x0000ffff02027812 */ /* 0x000fe200078ec0ff */
[----:B--2---:R-:W-:Y:S01]  /*3a50*/  IMAD.MOV.U32 R8, RZ, RZ, 0x1 ;  /* 0x00000001ff087424 */ /* 0x004fe200078e00ff */
[----:B------:R-:W-:Y:S01]  /*3a60*/  LOP3.LUT R0, R0, 0xffff, RZ, 0xc0, !PT ;  /* 0x0000ffff00007812 */ /* 0x000fe200078ec0ff */
[----:B------:R-:W-:Y:S01]  /*3a70*/  UMOV UR24, URZ ;  /* 0x000000ff00187c82 */ /* 0x000fe20008000000 */
[----:B------:R-:W-:Y:S01]  /*3a80*/  R2UR UR21, R2 ;  /* 0x00000000021572ca */ /* 0x000fe200000e0000 */
[----:B------:R-:W-:Y:S01]  /*3a90*/  IMAD.MOV.U32 R2, RZ, RZ, RZ ;  /* 0x000000ffff027224 */ /* 0x000fe200078e00ff */
[----:B------:R-:W-:Y:S01]  /*3aa0*/  R2UR UR35, R0 ;  /* 0x00000000002372ca */ /* 0x000fe200000e0000 */
[----:B------:R-:W-:Y:S01]  /*3ab0*/  IMAD.MOV.U32 R0, RZ, RZ, RZ ;  /* 0x000000ffff007224 */ /* 0x000fe200078e00ff */
[----:B------:R-:W-:Y:S01]  /*3ac0*/  UMOV UR19, URZ ;  /* 0x000000ff00137c82 */ /* 0x000fe20008000000 */
[----:B----4-:R-:W-:-:S02]  /*3ad0*/  ULEA UR20, UR20, UR4, 0x18 ;  /* 0x0000000414147291 */ /* 0x010fc4000f8ec0ff */
[----:B------:R-:W-:Y:S02]  /*3ae0*/  UISETP.NE.AND UP3, UPT, UR38, URZ, UPT ;  /* 0x000000ff2600728c */ /* 0x000fe4000bf65270 */
[----:B------:R-:W-:Y:S01]  /*3af0*/  UIADD3 UR34, UPT, UPT, UR20, 0xe8, URZ ;  /* 0x000000e814227890 */ /* 0x000fe2000fffe0ff */
[----:B------:R-:W-:Y:S01]  /*3b00*/  UMOV UR32, 0x0 ;  /* 0x0000000000207882 */ /* 0x000fe20000000000 */
[----:B------:R-:W-:Y:S01]  /*3b10*/  UMOV UR33, 0x10100490 ;  /* 0x1010049000217882 */ /* 0x000fe20000000000 */
[----:B-1----:R-:W-:Y:S02]  /*3b20*/  UIADD3 UR4, UPT, UPT, UR6, 0x3f, URZ ;  /* 0x0000003f06047890 */ /* 0x002fe4000fffe0ff */
[----:B---3--:R-:W1:Y:S01]  /*3b30*/  LDS R3, [UR20+0x130] ;  /* 0x00013014ff037984 */ /* 0x008e620008000800 */
[----:B------:R-:W2:Y:S01]  /*3b40*/  LDCU UR6, c[0x0][0x390] ;  /* 0x00007200ff0677ac */ /* 0x000ea20008000800 */
[----:B------:R-:W-:Y:S02]  /*3b50*/  USHF.R.S32.HI UR5, URZ, 0x1f, UR4 ;  /* 0x0000001fff057899 */ /* 0x000fe40008011404 */
[----:B------:R-:W-:-:S02]  /*3b60*/  UPRMT UR34, URZ, 0x654, UR34 ;  /* 0x00000654ff227896 */ /* 0x000fc40008000022 */
[----:B------:R-:W-:Y:S02]  /*3b70*/  ULEA.HI UR4, UR5, UR4, URZ, 0x6 ;  /* 0x0000000405047291 */ /* 0x000fe4000f8f30ff */
[----:B------:R-:W-:Y:S02]  /*3b80*/  UIADD3 UR5, UPT, UPT, UR20, 0x6400, URZ ;  /* 0x0000640014057890 */ /* 0x000fe4000fffe0ff */
[----:B------:R-:W-:Y:S02]  /*3b90*/  USHF.R.S32.HI UR4, URZ, 0x6, UR4 ;  /* 0x00000006ff047899 */ /* 0x000fe40008011404 */
[----:B------:R-:W-:Y:S02]  /*3ba0*/  USHF.R.U32.HI UR5, URZ, 0x4, UR5 ;  /* 0x00000004ff057899 */ /* 0x000fe40008011605 */
[----:B------:R-:W-:Y:S02]  /*3bb0*/  UIMAD UR7, UR4, UR7, URZ ;  /* 0x00000007040772a4 */ /* 0x000fe4000f8e02ff */
[----:B------:R-:W-:-:S02]  /*3bc0*/  UIADD3 UR4, UPT, UPT, UR20, 0x2e400, URZ ;  /* 0x0002e40014047890 */ /* 0x000fc4000fffe0ff */
[----:B------:R-:W-:Y:S02]  /*3bd0*/  ULOP3.LUT UR5, UR5, 0x3fff, URZ, 0xc0, !UPT ;  /* 0x00003fff05057892 */ /* 0x000fe4000f8ec0ff */
[----:B------:R-:W-:Y:S02]  /*3be0*/  USHF.R.U32.HI UR4, URZ, 0x4, UR4 ;  /* 0x00000004ff047899 */ /* 0x000fe40008011604 */
[----:B------:R-:W-:Y:S02]  /*3bf0*/  ULOP3.LUT UR22, UR5, 0x10000, URZ, 0xfc, !UPT ;  /* 0x0001000005167892 */ /* 0x000fe4000f8efcff */
[----:B------:R-:W-:Y:S02]  /*3c00*/  ULOP3.LUT UR23, UR4, 0x3fff, URZ, 0xc0, !UPT ;  /* 0x00003fff04177892 */ /* 0x000fe4000f8ec0ff */
[----:B--2---:R-:W-:Y:S02]  /*3c10*/  UIMAD UR4, UR7, UR6, URZ ;  /* 0x00000006070472a4 */ /* 0x004fe4000f8e02ff */
[----:B------:R-:W-:-:S02]  /*3c20*/  ULOP3.LUT UR23, UR23, 0x10000, URZ, 0xfc, !UPT ;  /* 0x0001000017177892 */ /* 0x000fc4000f8efcff */
[----:B------:R-:W-:Y:S02]  /*3c30*/  UIADD3 UR36, UPT, UPT, UR4, -0x1, URZ ;  /* 0xffffffff04247890 */ /* 0x000fe4000fffe0ff */
[----:B------:R-:W-:Y:S01]  /*3c40*/  UISETP.GE.AND UP4, UPT, UR4, 0x1, UPT ;  /* 0x000000010400788c */ /* 0x000fe2000bf86270 */
[----:B------:R-:W-:Y:S01]  /*3c50*/  UMOV UR30, 0x0 ;  /* 0x00000000001e7882 */ /* 0x000fe20000000000 */
[----:B------:R-:W-:Y:S01]  /*3c60*/  UMOV UR31, 0x10100490 ;  /* 0x10100490001f7882 */ /* 0x000fe20000000000 */
[----:B------:R-:W-:Y:S01]  /*3c70*/  UMOV UR28, 0x0 ;  /* 0x00000000001c7882 */ /* 0x000fe20000000000 */
[C---:B-1----:R-:W-:Y:S01]  /*3c80*/  VIADD R5, R3.reuse, 0x40 ;  /* 0x0000004003057836 */ /* 0x042fe20000000000 */
[----:B------:R-:W-:Y:S01]  /*3c90*/  LOP3.LUT R4, R3, 0xffff, RZ, 0xc0, !PT ;  /* 0x0000ffff03047812 */ /* 0x000fe200078ec0ff */
[----:B------:R-:W-:Y:S01]  /*3ca0*/  UMOV UR29, 0x10100490 ;  /* 0x10100490001d7882 */ /* 0x000fe20000000000 */
[----:B------:R-:W-:Y:S01]  /*3cb0*/  UMOV UR26, 0x0 ;  /* 0x00000000001a7882 */ /* 0x000fe20000000000 */
[----:B------:R-:W-:Y:S01]  /*3cc0*/  UMOV UR27, 0x10100490 ;  /* 0x10100490001b7882 */ /* 0x000fe20000000000 */
[----:B------:R-:W-:-:S05]  /*3cd0*/  LOP3.LUT R5, R5, 0xffff, RZ, 0xc0, !PT ;  /* 0x0000ffff05057812 */ /* 0x000fca00078ec0ff */
[----:B------:R1:W-:Y:S02]  /*3ce0*/  STL.64 [R1], R4 ;  /* 0x0000000401007387 */ /* 0x0003e40000100a00 */
.L_x_76:
[----:B-1----:R-:W-:-:S04]  /*3cf0*/  SHF.L.U32 R5, R2, 0x1f, RZ ;  /* 0x0000001f02057819 */ /* 0x002fc800000006ff */
[----:B------:R-:W1:Y:S02]  /*3d00*/  SYNCS.PHASECHK.TRANS64.TRYWAIT P0, [UR20+0xe0], R5 ;  /* 0x0000e005ff0075a7 */ /* 0x000e640008001114 */
[----:B-1-34-:R-:W-:Y:S05]  /*3d10*/  @!P0 BRA `(.L_x_68) ;  /* 0x0000005000848947 */ /* 0x01afea0003800000 */
.L_x_163:
[----:B-1----:R-:W1:Y:S01]  /*3d20*/  LDS.128 R4, [UR20+0x120] ;  /* 0x00012014ff047984 */ /* 0x002e620008000c00 */
[----:B------:R-:W-:Y:S01]  /*3d30*/  ULEA UR25, UR24, UR20, 0x3 ;  /* 0x0000001418197291 */ /* 0x000fe2000f8e18ff */
[----:B------:R-:W-:Y:S01]  /*3d40*/  @!PT LDS RZ, [RZ] ;  /* 0x00000000fffff984 */ /* 0x000fe20000000800 */
[----:B------:R-:W-:Y:S01]  /*3d50*/  @!PT LDS RZ, [RZ] ;  /* 0x00000000fffff984 */ /* 0x000fe20000000800 */
[----:B------:R-:W-:Y:S01]  /*3d60*/  @!PT LDS RZ, [RZ] ;  /* 0x00000000fffff984 */ /* 0x000fe20000000800 */
[----:B------:R-:W-:Y:S01]  /*3d70*/  @!PT LDS RZ, [RZ] ;  /* 0x00000000fffff984 */ /* 0x000fe20000000800 */
[----:B------:R2:W-:Y:S06]  /*3d80*/  MEMBAR.ALL.CTA ;  /* 0x0000000000007992 */ /* 0x0005ec0000008000 */
[----:B--2---:R-:W2:Y:S02]  /*3d90*/  FENCE.VIEW.ASYNC.S ;  /* 0x00000000000073c6 */ /* 0x004ea40000000000 */
[----:B--2---:R-:W-:Y:S01]  /*3da0*/  SYNCS.ARRIVE.TRANS64.RED.A1T0 RZ, [UR34], RZ ;  /* 0x000000ffffff79a7 */ /* 0x004fe20008100422 */
[----:B-1----:R-:W-:Y:S01]  /*3db0*/  LOP3.LUT P3, RZ, R6, 0x1, RZ, 0xc0, !PT ;  /* 0x0000000106ff7812 */ /* 0x002fe2000786c0ff */
[----:B------:R-:W-:-:S12]  /*3dc0*/  BRA.U UP3, `(.L_x_69) ;  /* 0x00000001030c7547 */ /* 0x000fd8000b800000 */
[----:B------:R-:W-:-:S04]  /*3dd0*/  SHF.L.U32 R5, R8, 0x1f, RZ ;  /* 0x0000001f08057819 */ /* 0x000fc800000006ff */
[----:B------:R-:W1:Y:S02]  /*3de0*/  SYNCS.PHASECHK.TRANS64.TRYWAIT P0, [UR25+0x100], R5 ;  /* 0x00010005ff0075a7 */ /* 0x000e640008001119 */
[----:B-1----:R-:W-:Y:S05]  /*3df0*/  @!P0 BRA `(.L_x_70) ;  /* 0x0000005000648947 */ /* 0x002fea0003800000 */
.L_x_69:
[----:B------:R-:W-:Y:S05]  /*3e00*/  BRA.U UP3, `(.L_x_71) ;  /* 0x0000000503047547 */ /* 0x000fea000b800000 */
[----:B------:R-:W-:Y:S05]  /*3e10*/  BRA.U !UP4, `(.L_x_72) ;  /* 0x000000010cf47547 */ /* 0x000fea000b800000 */
[----:B------:R-:W-:Y:S01]  /*3e20*/  ULEA UR4, UR24, UR48, 0x2 ;  /* 0x0000003018047291 */ /* 0x000fe2000f8e10ff */
[----:B-1----:R-:W-:-:S08]  /*3e30*/  SHF.L.U32 R4, R0, 0x1f, RZ ;  /* 0x0000001f00047819 */ /* 0x002fd000000006ff */
[----:B------:R-:W5:Y:S01]  /*3e40*/  LDL R5, [UR4] ;  /* 0x00000004ff057983 */ /* 0x000f620008100800 */
[----:B------:R-:W-:Y:S02]  /*3e50*/  ULEA UR4, UR19, UR20, 0x3 ;  /* 0x0000001413047291 */ /* 0x000fe4000f8e18ff */
[----:B------:R-:W-:Y:S01]  /*3e60*/  UPLOP3.LUT UP2, UPT, UPT, UPT, UPT, 0x40, 0x4 ;  /* 0x000000000004789c */ /* 0x000fe20003f4e870 */
[----:B------:R-:W-:-:S06]  /*3e70*/  UMOV UR17, UR36 ;  /* 0x0000002400117c82 */ /* 0x000fcc0008000000 */
[----:B------:R1:W2:Y:S01]  /*3e80*/  SYNCS.PHASECHK.TRANS64.TRYWAIT P2, [UR4], R4 ;  /* 0x00000004ff0075a7 */ /* 0x0002a20008041104 */
[----:B------:R-:W-:-:S05]  /*3e90*/  UMOV UR4, UR19 ;  /* 0x0000001300047c82 */ /* 0x000fca0008000000 */
.L_x_75:
[----:B------:R-:W-:Y:S01]  /*3ea0*/  ULEA UR18, UR4, UR20, 0x3 ;  /* 0x0000001404127291 */ /* 0x000fe2000f8e18ff */
[----:B--234-:R-:W-:Y:S11]  /*3eb0*/  @P2 BRA `(.L_x_73) ;  /* 0x00000000000c2947 */ /* 0x01cff60003800000 */
[----:B------:R-:W-:Y:S04]  /*3ec0*/  SHF.L.U32 R7, R0, 0x1f, RZ ;  /* 0x0000001f00077819 */ /* 0x000fe800000006ff */
[----:B------:R-:W2:Y:S02]  /*3ed0*/  SYNCS.PHASECHK.TRANS64.TRYWAIT P0, [UR18], R7 ;  /* 0x00000007ff0075a7 */ /* 0x000ea40008001112 */
[----:B--2---:R-:W-:Y:S05]  /*3ee0*/  @!P0 BRA `(.L_x_74) ;  /* 0x0000005000408947 */ /* 0x004fea0003800000 */
.L_x_73:
[----:B------:R-:W-:Y:S01]  /*3ef0*/  UISETP.NE.AND UP0, UPT, UR17, URZ, UPT ;  /* 0x000000ff1100728c */ /* 0x000fe2000bf05270 */
[----:B------:R-:W-:Y:S01]  /*3f00*/  PLOP3.LUT P2, PT, PT, PT, PT, 0x80, 0x8 ;  /* 0x000000000008781c */ /* 0x000fe20003f4f070 */
[----:B------:R-:W-:Y:S02]  /*3f10*/  UIADD3 UR5, UPT, UPT, UR4, 0x1, URZ ;  /* 0x0000000104057890 */ /* 0x000fe4000fffe0ff */
[----:B------:R-:W-:Y:S02]  /*3f20*/  ULEA UR10, UR4, UR23, 0x8 ;  /* 0x00000017040a7291 */ /* 0x000fe4000f8e40ff */
[----:B------:R-:W-:Y:S01]  /*3f30*/  UISETP.NE.AND UP1, UPT, UR5, 0xa, UPT ;  /* 0x0000000a0500788c */ /* 0x000fe2000bf25270 */
[----:B------:R-:W-:Y:S01]  /*3f40*/  PLOP3.LUT P0, PT, PT, PT, UP0, 0x80, 0x8 ;  /* 0x000000000008781c */ /* 0x000fe20003f0f008 */
[----:B------:R-:W-:Y:S02]  /*3f50*/  ULEA UR14, UR4, UR22, 0xa ;  /* 0x00000016040e7291 */ /* 0x000fe4000f8e50ff */
[----:B------:R-:W-:Y:S02]  /*3f60*/  USEL UR6, URZ, 0x1, UP1 ;  /* 0x00000001ff067887 */ /* 0x000fe40008800000 */
[----:B------:R-:W-:Y:S01]  /*3f70*/  USEL UR19, UR5, URZ, UP1 ;  /* 0x000000ff05137287 */ /* 0x000fe20008800000 */
[----:B------:R-:W-:Y:S11]  /*3f80*/  ELECT P1, URZ, PT ;  /* 0x0000000000ff782f */ /* 0x000ff60003820000 */
[----:B------:R-:W-:Y:S02]  /*3f90*/  @!UPT UIADD3 URZ, UPT, UPT, URZ, URZ, URZ ;  /* 0x000000fffffff290 */ /* 0x000fe4000fffe0ff */
[C---:B-----5:R-:W-:Y:S01]  /*3fa0*/  @P1 R2UR.BROADCAST UR4, R5.reuse ;  /* 0x00000000050412ca */ /* 0x060fe200008e0000 */
[----:B------:R-:W-:Y:S01]  /*3fb0*/  @UP0 ULEA UR5, UR19, UR20, 0x3 ;  /* 0x0000001413050291 */ /* 0x000fe2000f8e18ff */
[----:B------:R-:W-:Y:S01]  /*3fc0*/  LOP3.LUT R0, R0, UR6, RZ, 0x3c, !PT ;  /* 0x0000000600007c12 */ /* 0x000fe2000f8e3cff */
[----:B------:R-:W-:Y:S02]  /*3fd0*/  UIADD3 UR8, UPT, UPT, UR10, 0x2, URZ ;  /* 0x000000020a087890 */ /* 0x000fe4000fffe0ff */
[----:B------:R-:W-:Y:S01]  /*3fe0*/  UIADD3 UR6, UPT, UPT, UR14, 0x2, URZ ;  /* 0x000000020e067890 */ /* 0x000fe2000fffe0ff */
[----:B-1----:R-:W-:Y:S01]  /*3ff0*/  @P0 SHF.L.U32 R4, R0, 0x1f, RZ ;  /* 0x0000001f00040819 */ /* 0x002fe200000006ff */
[----:B------:R-:W-:Y:S01]  /*4000*/  UIADD3 UR12, UPT, UPT, UR10, 0x4, URZ ;  /* 0x000000040a0c7890 */ /* 0x000fe2000fffe0ff */
[----:B------:R-:W-:Y:S02]  /*4010*/  UMOV UR11, 0x40004040 ;  /* 0x40004040000b7882 */ /* 0x000fe40000000000 */
[----:B------:R3:W4:Y:S01]  /*4020*/  @P0 SYNCS.PHASECHK.TRANS64.TRYWAIT P2, [UR5], R4 ;  /* 0x00000004ff0005a7 */ /* 0x0007220008041105 */
[----:B------:R-:W-:Y:S11]  /*4030*/  ELECT P0, URZ, PT ;  /* 0x0000000000ff782f */ /* 0x000ff60003800000 */
[----:B------:R-:W-:Y:S02]  /*4040*/  @!UPT UIADD3 URZ, UPT, UPT, URZ, URZ, URZ ;  /* 0x000000fffffff290 */ /* 0x000fe4000fffe0ff */
[C---:B------:R-:W-:Y:S02]  /*4050*/  @P0 R2UR.BROADCAST UR16, R5.reuse ;  /* 0x00000000051002ca */ /* 0x040fe400008e0000 */
[----:B------:R-:W-:Y:S01]  /*4060*/  ELECT P0, URZ, PT ;  /* 0x0000000000ff782f */ /* 0x000fe20003800000 */
[----:B------:R-:W-:Y:S01]  /*4070*/  UMOV UR15, 0x40004040 ;  /* 0x40004040000f7882 */ /* 0x000fe20000000000 */
[----:B------:R-:W-:Y:S01]  /*4080*/  UMOV UR9, 0x40004040 ;  /* 0x4000404000097882 */ /* 0x000fe20000000000 */
[----:B------:R1:W-:Y:S01]  /*4090*/  UTCHMMA.2CTA gdesc[UR14], gdesc[UR10], tmem[UR4], tmem[UR32], idesc[UR33], UP2 ;  /* 0x00ff200a0e0075ea */ /* 0x0003e20009200004 */
[----:B------:R-:W-:Y:S01]  /*40a0*/  UPLOP3.LUT UP2, UPT, UPT, UPT, UPT, 0x80, 0x8 ;  /* 0x000000000008789c */ /* 0x000fe20003f4f070 */
[----:B------:R-:W-:Y:S01]  /*40b0*/  UMOV UR7, 0x40004040 ;  /* 0x4000404000077882 */ /* 0x000fe20000000000 */
[----:B------:R-:W-:Y:S01]  /*40c0*/  UMOV UR13, 0x40004040 ;  /* 0x40004040000d7882 */ /* 0x000fe20000000000 */
[----:B------:R-:W-:Y:S04]  /*40d0*/  UMOV UR5, 0x40004040 ;  /* 0x4000404000057882 */ /* 0x000fe80000000000 */
[----:B------:R2:W-:Y:S01]  /*40e0*/  UTCHMMA.2CTA gdesc[UR6], gdesc[UR8], tmem[UR16], tmem[UR30], idesc[UR31], UPT ;  /* 0x00ff1e08060075ea */ /* 0x0005e2000ba00010 */
[----:B-1----:R-:W-:Y:S01]  /*40f0*/  UIADD3 UR4, UPT, UPT, UR14, 0x4, URZ ;  /* 0x000000040e047890 */ /* 0x002fe2000fffe0ff */
[C---:B------:R-:W-:Y:S02]  /*4100*/  @P0 R2UR.BROADCAST UR15, R5.reuse ;  /* 0x00000000050f02ca */ /* 0x040fe400008e0000 */
[----:B------:R-:W-:Y:S01]  /*4110*/  ELECT P0, URZ, PT ;  /* 0x0000000000ff782f */ /* 0x000fe20003800000 */
[----:B------:R-:W-:Y:S02]  /*4120*/  UIADD3 UR10, UPT, UPT, UR10, 0x6, URZ ;  /* 0x000000060a0a7890 */ /* 0x000fe4000fffe0ff */
[----:B--2---:R-:W-:Y:S10]  /*4130*/  UIADD3 UR6, UPT, UPT, UR14, 0x6, URZ ;  /* 0x000000060e067890 */ /* 0x004ff4000fffe0ff */
[----:B------:R-:W-:Y:S01]  /*4140*/  @P0 R2UR.BROADCAST UR9, R5 ;  /* 0x00000000050902ca */ /* 0x000fe200008e0000 */
[----:B------:R-:W-:Y:S01]  /*4150*/  UIADD3 UR8, UPT, UPT, UR18, 0x50, URZ ;  /* 0x0000005012087890 */ /* 0x000fe2000fffe0ff */
[----:B------:R1:W-:Y:S11]  /*4160*/  UTCHMMA.2CTA gdesc[UR4], gdesc[UR12], tmem[UR15], tmem[UR28], idesc[UR29], UPT ;  /* 0x00ff1c0c040075ea */ /* 0x0003f6000ba0000f */
[----:B------:R3:W-:Y:S01]  /*4170*/  UTCHMMA.2CTA gdesc[UR6], gdesc[UR10], tmem[UR9], tmem[UR26], idesc[UR27], UPT ;  /* 0x00ff1a0a060075ea */ /* 0x0007e2000ba00009 */
[----:B------:R3:W-:Y:S01]  /*4180*/  UTCBAR.2CTA.MULTICAST [UR8], URZ, UR21 ;  /* 0x000000ff080073e9 */ /* 0x0007e20008200815 */
[----:B-1----:R-:W-:Y:S02]  /*4190*/  UIADD3 UR4, UPT, UPT, UR17, 0x1, URZ ;  /* 0x0000000111047890 */ /* 0x002fe4000fffe0ff */
[----:B------:R-:W-:Y:S02]  /*41a0*/  UIADD3 UR5, UPT, UPT, UR17, -0x1, URZ ;  /* 0xffffffff11057890 */ /* 0x000fe4000fffe0ff */
[----:B------:R-:W-:Y:S03]  /*41b0*/  UISETP.GT.U32.AND UP0, UPT, UR4, 0x1, UPT ;  /* 0x000000010400788c */ /* 0x000fe6000bf04070 */
[----:B------:R-:W-:Y:S02]  /*41c0*/  UMOV UR4, UR19 ;  /* 0x0000001300047c82 */ /* 0x000fe40008000000 */
[----:B------:R-:W-:Y:S04]  /*41d0*/  UMOV UR17, UR5 ;  /* 0x0000000500117c82 */ /* 0x000fe80008000000 */
[----:B------:R-:W-:Y:S05]  /*41e0*/  BRA.U UP0, `(.L_x_75) ;  /* 0xfffffffd002c7547 */ /* 0x000fea000b83ffff */
.L_x_72:
[----:B------:R-:W-:-:S09]  /*41f0*/  UIADD3 UR4, UPT, UPT, UR25, 0xf0, URZ ;  /* 0x000000f019047890 */ /* 0x000fd2000fffe0ff */
[----:B------:R2:W-:Y:S01]  /*4200*/  UTCBAR.2CTA.MULTICAST [UR4], URZ, UR35 ;  /* 0x000000ff040073e9 */ /* 0x0005e20008200823 */
[----:B------:R-:W-:Y:S02]  /*4210*/  NOP ;  /* 0x0000000000007918 */ /* 0x000fe40000000000 */
.L_x_71:
[----:B--2---:R-:W-:Y:S01]  /*4220*/  UIADD3 UR4, UPT, UPT, UR24, 0x1, URZ ;  /* 0x0000000118047890 */ /* 0x004fe2000fffe0ff */
[----:B------:R-:W-:-:S03]  /*4230*/  LOP3.LUT R2, R2, 0x1, RZ, 0x3c, !PT ;  /* 0x0000000102027812 */ /* 0x000fc600078e3cff */
[----:B------:R-:W-:-:S04]  /*4240*/  UISETP.NE.AND UP0, UPT, UR4, 0x2, UPT ;  /* 0x000000020400788c */ /* 0x000fc8000bf05270 */
[----:B------:R-:W-:Y:S02]  /*4250*/  USEL UR5, URZ, 0x1, UP0 ;  /* 0x00000001ff057887 */ /* 0x000fe40008000000 */
[----:B------:R-:W-:-:S04]  /*4260*/  USEL UR24, UR4, URZ, UP0 ;  /* 0x000000ff04187287 */ /* 0x000fc80008000000 */
[----:B------:R-:W-:Y:S01]  /*4270*/  LOP3.LUT R8, R8, UR5, RZ, 0x3c, !PT ;  /* 0x0000000508087c12 */ /* 0x000fe2000f8e3cff */
[----:B------:R-:W-:Y:S07]  /*4280*/  @P3 BRA `(.L_x_76) ;  /* 0xfffffff800983947 */ /* 0x000fee000383ffff */
[----:B---3--:R-:W2:Y:S01]  /*4290*/  S2UR UR8, SR_CgaCtaId ;  /* 0x00000000000879c3 */ /* 0x008ea20000008800 */
[----:B------:R-:W-:Y:S01]  /*42a0*/  ELECT P0, URZ, PT ;  /* 0x0000000000ff782f */ /* 0x000fe20003800000 */
[----:B------:R-:W-:Y:S01]  /*42b0*/  HFMA2 R0, -RZ, RZ, 0, 5.9604644775390625e-08 ;  /* 0x00000001ff007431 */ /* 0x000fe200000001ff */
[----:B------:R-:W-:-:S05]  /*42c0*/  UMOV UR4, 0x40 ;  /* 0x0000004000047882 */ /* 0x000fca0000000000 */
[----:B------:R-:W-:Y:S01]  /*42d0*/  UVIRTCOUNT.DEALLOC.SMPOOL 0x80 ;  /* 0x000000800000784c */ /* 0x000fe20000000000 */
[----:B------:R-:W-:Y:S02]  /*42e0*/  UISETP.NE.AND UP0, UPT, UR38, URZ, UPT ;  /* 0x000000ff2600728c */ /* 0x000fe4000bf05270 */
[----:B--2---:R-:W-:-:S09]  /*42f0*/  ULEA UR8, UR8, UR4, 0x18 ;  /* 0x0000000408087291 */ /* 0x004fd2000f8ec0ff */
[----:B------:R2:W-:Y:S01]  /*4300*/  @P0 STS.U8 [UR8+0x1c], R0 ;  /* 0x00001c00ff000988 */ /* 0x0005e20008000008 */
[----:B------:R-:W-:Y:S05]  /*4310*/  BRA.U UP0, `(.L_x_77) ;  /* 0x0000000100587547 */ /* 0x000fea000b800000 */
[----:B------:R-:W-:Y:S01]  /*4320*/  UIADD3 UR5, UPT, UPT, UR20, 0x100, URZ ;  /* 0x0000010014057890 */ /* 0x000fe2000fffe0ff */
[----:B-1----:R-:W-:-:S03]  /*4330*/  SHF.L.U32 R5, R8, 0x1f, RZ ;  /* 0x0000001f08057819 */ /* 0x002fc600000006ff */
[----:B------:R-:W-:-:S09]  /*4340*/  ULEA UR4, UR24, UR5, 0x3 ;  /* 0x0000000518047291 */ /* 0x000fd2000f8e18ff */
[----:B------:R-:W1:Y:S02]  /*4350*/  SYNCS.PHASECHK.TRANS64.TRYWAIT P0, [UR4], R5 ;  /* 0x00000005ff0075a7 */ /* 0x000e640008001104 */
[----:B-1----:R-:W-:Y:S05]  /*4360*/  @!P0 BRA `(.L_x_78) ;  /* 0x0000004c00388947 */ /* 0x002fea0003800000 */
.L_x_167:
[----:B------:R-:W-:-:S04]  /*4370*/  UIADD3 UR4, UPT, UPT, UR24, 0x1, URZ ;  /* 0x0000000118047890 */ /* 0x000fc8000fffe0ff */
[----:B------:R-:W-:-:S04]  /*4380*/  UISETP.NE.AND UP1, UPT, UR4, 0x2, UPT ;  /* 0x000000020400788c */ /* 0x000fc8000bf25270 */
[----:B------:R-:W-:Y:S02]  /*4390*/  USEL UR6, URZ, 0x1, UP1 ;  /* 0x00000001ff067887 */ /* 0x000fe40008800000 */
[----:B------:R-:W-:-:S04]  /*43a0*/  USEL UR4, UR4, URZ, UP1 ;  /* 0x000000ff04047287 */ /* 0x000fc80008800000 */
[----:B------:R-:W-:Y:S01]  /*43b0*/  ULEA UR4, UR4, UR5, 0x3 ;  /* 0x0000000504047291 */ /* 0x000fe2000f8e18ff */
[----:B-1----:R-:W-:-:S04]  /*43c0*/  LOP3.LUT R5, R8, UR6, RZ, 0x3c, !PT ;  /* 0x0000000608057c12 */ /* 0x002fc8000f8e3cff */
[----:B------:R-:W-:Y:S01]  /*43d0*/  SHF.L.U32 R5, R5, 0x1f, RZ ;  /* 0x0000001f05057819 */ /* 0x000fe200000006ff */
[----:B--2---:R-:W-:-:S04]  /*43e0*/  IMAD.U32 R0, RZ, RZ, UR4 ;  /* 0x00000004ff007e24 */ /* 0x004fc8000f8e00ff */
[----:B------:R1:W2:Y:S03]  /*43f0*/  SYNCS.PHASECHK.TRANS64.TRYWAIT P0, [R0+URZ], R5 ;  /* 0x00000005000075a7 */ /* 0x0002a600080011ff */
[----:B--2---:R-:W-:Y:S05]  /*4400*/  @!P0 NANOSLEEP.SYNCS 0x989680 ;  /* 0x009896800000895d */ /* 0x004fea0003900000 */
[----:B------:R-:W2:Y:S02]  /*4410*/  @!P0 SYNCS.PHASECHK.TRANS64 P0, [R0+URZ], R5 ;  /* 0x00000005000085a7 */ /* 0x000ea400080010ff */
[----:B--2---:R-:W-:Y:S05]  /*4420*/  @P0 BRA `(.L_x_79) ;  /* 0x0000000000200947 */ /* 0x004fea0003800000 */
.L_x_80:
[----:B--2---:R2:W3:Y:S02]  /*4430*/  SYNCS.PHASECHK.TRANS64.TRYWAIT P0, [R0+URZ], R5 ;  /* 0x00000005000075a7 */ /* 0x0044e400080011ff */
[----:B---3--:R-:W-:Y:S05]  /*4440*/  @!P0 NANOSLEEP.SYNCS 0x989680 ;  /* 0x009896800000895d */ /* 0x008fea0003900000 */
[----:B------:R-:W3:Y:S02]  /*4450*/  @!P0 SYNCS.PHASECHK.TRANS64 P0, [R0+URZ], R5 ;  /* 0x00000005000085a7 */ /* 0x000ee400080010ff */
[----:B---3--:R-:W-:Y:S05]  /*4460*/  @!P0 BRA `(.L_x_80) ;  /* 0xfffffffc00f08947 */ /* 0x008fea000383ffff */
[----:B------:R-:W-:Y:S05]  /*4470*/  BRA `(.L_x_79) ;  /* 0x00000000000c7947 */ /* 0x000fea0003800000 */
.L_x_77:
[----:B------:R-:W-:-:S04]  /*4480*/  UIADD3 UR4, UPT, UPT, UR20, 0x110, URZ ;  /* 0x0000011014047890 */ /* 0x000fc8000fffe0ff */
[----:B------:R-:W-:-:S09]  /*4490*/  UPRMT UR4, UR37, 0x654, UR4 ;  /* 0x0000065425047896 */ /* 0x000fd20008000004 */
[----:B------:R-:W-:Y:S03]  /*44a0*/  SYNCS.ARRIVE.TRANS64.RED.A1T0 RZ, [UR4], RZ ;  /* 0x000000ffffff79a7 */ /* 0x000fe60008100404 */
.L_x_79:
[----:B-12---:R-:W-:Y:S01]  /*44b0*/  SHF.L.U32 R5, RZ, 0x1f, RZ ;  /* 0x0000001fff057819 */ /* 0x006fe200000006ff */
[----:B------:R-:W-:Y:S01]  /*44c0*/  UIADD3 UR4, UPT, UPT, UR20, 0x110, URZ ;  /* 0x0000011014047890 */ /* 0x000fe2000fffe0ff */
[----:B------:R-:W-:Y:S02]  /*44d0*/  PLOP3.LUT P0, PT, PT, PT, UP0, 0x80, 0x8 ;  /* 0x000000000008781c */ /* 0x000fe40003f0f008 */
[----:B------:R-:W1:Y:S02]  /*44e0*/  SYNCS.PHASECHK.TRANS64.TRYWAIT P1, [UR20+0x110], R5 ;  /* 0x00011005ff0075a7 */ /* 0x000e640008021114 */
[----:B-1----:R-:W-:Y:S09]  /*44f0*/  @!P1 BRA `(.L_x_81) ;  /* 0x0000004800ec9947 */ /* 0x002ff20003800000 */
.L_x_169:
[----:B------:R-:W-:Y:S01]  /*4500*/  @!UP0 UPRMT UR4, UR37, 0x654, UR4 ;  /* 0x0000065425048896 */ /* 0x000fe20008000004 */
[----:B------:R-:W-:Y:S01]  /*4510*/  LOP3.LUT R2, R3, 0xffff, RZ, 0xc0, !PT ;  /* 0x0000ffff03027812 */ /* 0x000fe200078ec0ff */
[----:B------:R-:W-:Y:S02]  /*4520*/  IMAD.MOV.U32 R3, RZ, RZ, 0xffff ;  /* 0x0000ffffff037424 */ /* 0x000fe400078e00ff */
[----:B-1----:R-:W-:Y:S01]  /*4530*/  IMAD.MOV.U32 R5, RZ, RZ, 0x1 ;  /* 0x00000001ff057424 */ /* 0x002fe200078e00ff */
[----:B------:R-:W-:-:S04]  /*4540*/  SHF.R.U32.HI R2, RZ, 0x5, R2 ;  /* 0x00000005ff027819 */ /* 0x000fc80000011602 */
[----:B------:R-:W-:Y:S01]  /*4550*/  @!P0 SYNCS.ARRIVE.TRANS64.RED.A1T0 RZ, [UR4], RZ ;  /* 0x000000ffffff89a7 */ /* 0x000fe20008100404 */
[----:B------:R-:W-:Y:S01]  /*4560*/  NOP ;  /* 0x0000000000007918 */ /* 0x000fe20000000000 */
[----:B------:R-:W1:Y:S01]  /*4570*/  LDS R0, [UR8+0x14] ;  /* 0x00001408ff007984 */ /* 0x000e620008000800 */
[-C--:B------:R-:W-:Y:S02]  /*4580*/  SHF.L.U32 R3, R3, R2.reuse, RZ ;  /* 0x0000000203037219 */ /* 0x080fe400000006ff */
[----:B------:R-:W-:Y:S02]  /*4590*/  SHF.L.U32 R5, R5, R2, RZ ;  /* 0x0000000205057219 */ /* 0x000fe400000006ff */
[----:B-1----:R-:W-:-:S04]  /*45a0*/  LOP3.LUT R0, R0, R3, RZ, 0xc0, !PT ;  /* 0x0000000300007212 */ /* 0x002fc800078ec0ff */
[----:B------:R-:W-:-:S13]  /*45b0*/  ISETP.NE.AND P0, PT, R0, R3, PT ;  /* 0x000000030000720c */ /* 0x000fda0003f05270 */
[----:B------:R-:W-:Y:S05]  /*45c0*/  @P0 BRA `(.L_x_82) ;  /* 0x00000000005c0947 */ /* 0x000fea0003800000 */
[----:B------:R-:W1:Y:S02]  /*45d0*/  LDS R0, [UR8+0x18] ;  /* 0x00001808ff007984 */ /* 0x000e640008000800 */
[----:B-1----:R-:W-:-:S04]  /*45e0*/  LOP3.LUT R0, R0, R5, RZ, 0xc0, !PT ;  /* 0x0000000500007212 */ /* 0x002fc800078ec0ff */
[----:B------:R-:W-:-:S13]  /*45f0*/  ISETP.NE.AND P0, PT, R0, R5, PT ;  /* 0x000000050000720c */ /* 0x000fda0003f05270 */
[----:B------:R-:W-:Y:S05]  /*4600*/  @P0 BRA `(.L_x_83) ;  /* 0x0000000000400947 */ /* 0x000fea0003800000 */
[----:B------:R-:W-:Y:S01]  /*4610*/  R2UR UR4, R3 ;  /* 0x00000000030472ca */ /* 0x000fe200000e0000 */
[----:B------:R-:W1:Y:S01]  /*4620*/  S2R R2, SR_LANEID ;  /* 0x0000000000027919 */ /* 0x000e620000000000 */
[----:B------:R-:W-:-:S04]  /*4630*/  LOP3.LUT R5, RZ, R5, RZ, 0x33, !PT ;  /* 0x00000005ff057212 */ /* 0x000fc800078e33ff */
[----:B------:R-:W2:Y:S07]  /*4640*/  REDUX UR6, R5 ;  /* 0x00000000050673c4 */ /* 0x000eae0000000000 */
[----:B------:R-:W-:-:S03]  /*4650*/  ULOP3.LUT UR5, URZ, UR4, URZ, 0x33, !UPT ;  /* 0x00000004ff057292 */ /* 0x000fc6000f8e33ff */
[----:B------:R-:W-:Y:S02]  /*4660*/  VOTEU.ANY UR4, UPT, PT ;  /* 0x0000000000047886 */ /* 0x000fe400038e0100 */
[----:B------:R-:W-:Y:S01]  /*4670*/  UFLO.U32 UR4, UR4 ;  /* 0x00000004000472bd */ /* 0x000fe200080e0000 */
[----:B------:R-:W-:-:S04]  /*4680*/  IMAD.U32 R0, RZ, RZ, UR5 ;  /* 0x00000005ff007e24 */ /* 0x000fc8000f8e00ff */
[----:B------:R-:W3:Y:S02]  /*4690*/  REDUX UR7, R0 ;  /* 0x00000000000773c4 */ /* 0x000ee40000000000 */
[----:B------:R1:W-:Y:S02]  /*46a0*/  UTCATOMSWS.AND URZ, UR5 ;  /* 0x0000000500ff79e3 */ /* 0x0003e40008000000 */
[----:B-1----:R-:W-:Y:S01]  /*46b0*/  ISETP.EQ.U32.AND P0, PT, R2, UR4, PT ;  /* 0x0000000402007c0c */ /* 0x002fe2000bf02070 */
[----:B--2---:R-:W-:Y:S02]  /*46c0*/  IMAD.U32 R2, RZ, RZ, UR6 ;  /* 0x00000006ff027e24 */ /* 0x004fe4000f8e00ff */
[----:B---3--:R-:W-:-:S10]  /*46d0*/  IMAD.U32 R3, RZ, RZ, UR7 ;  /* 0x00000007ff037e24 */ /* 0x008fd4000f8e00ff */
[----:B------:R1:W-:Y:S04]  /*46e0*/  @P0 ATOMS.AND RZ, [UR8+0x14], R3 ;  /* 0x00001403ffff098c */ /* 0x0003e8000a800008 */
[----:B------:R1:W-:Y:S01]  /*46f0*/  @P0 ATOMS.AND RZ, [UR8+0x18], R2 ;  /* 0x00001802ffff098c */ /* 0x0003e2000a800008 */
[----:B------:R-:W-:Y:S05]  /*4700*/  BRA `(.L_x_84) ;  /* 0x0000000000147947 */ /* 0x000fea0003800000 */
.L_x_83:
[----:B------:R-:W-:Y:S02]  /*4710*/  MOV R2, 0x4730 ;  /* 0x0000473000027802 */ /* 0x000fe40000000f00 */
[----:B----45:R-:W-:Y:S05]  /*4720*/  CALL.REL.NOINC `($__internal_0_$__cuda_sm10x_tcgen05_guardrail_trap_col_being_dealloced_not_returned_by_alloc) ;  /* 0x0000004c005c7944 */ /* 0x030fea0003c00000 */
[----:B------:R-:W-:Y:S05]  /*4730*/  BRA `(.L_x_84) ;  /* 0x0000000000087947 */ /* 0x000fea0003800000 */
.L_x_82:
[----:B------:R-:W-:Y:S02]  /*4740*/  MOV R2, 0x4760 ;  /* 0x0000476000027802 */ /* 0x000fe40000000f00 */
[----:B----45:R-:W-:Y:S05]  /*4750*/  CALL.REL.NOINC `($__internal_2_$__cuda_sm10x_tcgen05_guardrail_trap_unallocated_columns_being_dealloced) ;  /* 0x0000004c00687944 */ /* 0x030fea0003c00000 */
.L_x_84:
[----:B------:R-:W-:Y:S01]  /*4760*/  NOP ;  /* 0x0000000000007918 */ /* 0x000fe20000000000 */
[----:B------:R-:W-:Y:S05]  /*4770*/  EXIT ;  /* 0x000000000000794d */ /* 0x000fea0003800000 */
.L_x_56:
[----:B------:R-:W-:-:S09]  /*4780*/  UISETP.NE.OR UP0, UPT, UR18, 0x3, !UP3 ;  /* 0x000000031200788c */ /* 0x000fd2000df05670 */
[----:B------:R-:W-:Y:S05]  /*4790*/  BRA.U UP0, `(.L_x_85) ;  /* 0x0000001100447547 */ /* 0x000fea000b800000 */
[----:B------:R-:W2:Y:S01]  /*47a0*/  LDCU.64 UR4, c[0x0][0x888] ;  /* 0x00011100ff0477ac */ /* 0x000ea20008000a00 */
[----:B------:R-:W3:Y:S01]  /*47b0*/  S2UR UR6, SR_CgaCtaId ;  /* 0x00000000000679c3 */ /* 0x000ee20000008800 */
[----:B------:R-:W-:Y:S01]  /*47c0*/  HFMA2 R9, -RZ, RZ, 0, 5.9604644775390625e-08 ;  /* 0x00000001ff097431 */ /* 0x000fe200000001ff */
[----:B------:R-:W-:Y:S01]  /*47d0*/  MOV R8, RZ ;  /* 0x000000ff00087202 */ /* 0x000fe20000000f00 */
[----:B------:R-:W4:Y:S01]  /*47e0*/  LDCU UR36, c[0x0][0x370] ;  /* 0x00006e00ff2477ac */ /* 0x000f220008000800 */
[----:B------:R-:W-:Y:S01]  /*47f0*/  HFMA2 R3, -RZ, RZ, 0, 0.0078125 ;  /* 0x00002000ff037431 */ /* 0x000fe200000001ff */
[----:B------:R-:W1:Y:S03]  /*4800*/  LDCU.128 UR32, c[0x0][0xb10] ;  /* 0x00016200ff2077ac */ /* 0x000e660008000c00 */
[----:B------:R-:W4:Y:S01]  /*4810*/  LDC.64 R10, c[0x0][0x348] ;  /* 0x0000d200ff0a7b82 */ /* 0x000f220000000a00 */
[----:B------:R-:W1:Y:S01]  /*4820*/  LDCU UR29, c[0x0][0x374] ;  /* 0x00006e80ff1d77ac */ /* 0x000e620008000800 */
[----:B------:R-:W4:Y:S01]  /*4830*/  LDCU.64 UR26, c[0x0][0x890] ;  /* 0x00011200ff1a77ac */ /* 0x000f220008000a00 */
[----:B------:R-:W4:Y:S01]  /*4840*/  LDCU UR18, c[0x0][0xb0c] ;  /* 0x00016180ff1277ac */ /* 0x000f220008000800 */
[----:B--2---:R-:W-:Y:S01]  /*4850*/  UISETP.NE.U32.AND UP0, UPT, UR4, URZ, UPT ;  /* 0x000000ff0400728c */ /* 0x004fe2000bf05070 */
[----:B------:R-:W2:Y:S01]  /*4860*/  LDCU UR46, c[0x0][0xb20] ;  /* 0x00016400ff2e77ac */ /* 0x000ea20008000800 */
[----:B------:R-:W2:Y:S01]  /*4870*/  LDCU UR4, c[0x0][0xb30] ;  /* 0x00016600ff0477ac */ /* 0x000ea20008000800 */
[----:B------:R-:W2:Y:S01]  /*4880*/  LDCU.128 UR40, c[0x0][0x980] ;  /* 0x00013000ff2877ac */ /* 0x000ea20008000c00 */
[----:B------:R-:W-:Y:S01]  /*4890*/  UMOV UR24, 0x400 ;  /* 0x0000040000187882 */ /* 0x000fe20000000000 */
[----:B-1----:R-:W-:-:S02]  /*48a0*/  UIMAD.WIDE.U32 UR8, UR29, UR35, URZ ;  /* 0x000000231d0872a5 */ /* 0x002fc4000f8e00ff */
[----:B---3--:R-:W-:Y:S02]  /*48b0*/  ULEA UR24, UR6, UR24, 0x18 ;  /* 0x0000001806187291 */ /* 0x008fe4000f8ec0ff */
[----:B----4-:R-:W-:Y:S02]  /*48c0*/  UIMAD.WIDE.U32 UR6, UR36, UR32, URZ ;  /* 0x00000020240672a5 */ /* 0x010fe4000f8e00ff */
[----:B------:R-:W-:Y:S02]  /*48d0*/  UISETP.NE.AND.EX UP5, UPT, UR5, URZ, UPT, UP0 ;  /* 0x000000ff0500728c */ /* 0x000fe4000bfa5300 */
[----:B------:R-:W-:Y:S02]  /*48e0*/  UISETP.NE.U32.AND UP6, UPT, UR26, URZ, UPT ;  /* 0x000000ff1a00728c */ /* 0x000fe4000bfc5070 */
[----:B------:R-:W-:Y:S02]  /*48f0*/  UIADD3 UR37, UPT, UPT, UR24, 0xe8, URZ ;  /* 0x000000e818257890 */ /* 0x000fe4000fffe0ff */
[----:B------:R-:W-:-:S02]  /*4900*/  UISETP.NE.AND UP0, UPT, UR39, 0x1, UPT ;  /* 0x000000012700788c */ /* 0x000fc4000bf05270 */
[----:B------:R-:W-:Y:S01]  /*4910*/  UISETP.NE.AND UP0, UPT, UR18, 0x1, UPT ;  /* 0x000000011200788c */ /* 0x000fe2000bf05270 */
[----:B------:R-:W-:Y:S01]  /*4920*/  UMOV UR6, UR7 ;  /* 0x0000000700067c82 */ /* 0x000fe20008000000 */
[----:B------:R-:W-:Y:S01]  /*4930*/  UMOV UR38, UR9 ;  /* 0x0000000900267c82 */ /* 0x000fe20008000000 */
[----:B------:R-:W-:Y:S02]  /*4940*/  UISETP.GE.AND UP2, UPT, UR39, 0x1, UPT ;  /* 0x000000012700788c */ /* 0x000fe4000bf46270 */
[----:B------:R-:W-:Y:S01]  /*4950*/  UISETP.NE.AND UP0, UPT, UR34, 0x1, UPT ;  /* 0x000000012200788c */ /* 0x000fe2000bf05270 */
[----:B------:R-:W-:Y:S01]  /*4960*/  UMOV UR25, URZ ;  /* 0x000000ff00197c82 */ /* 0x000fe20008000000 */
[----:B------:R-:W-:Y:S01]  /*4970*/  UPLOP3.LUT UP4, UPT, UPT, UPT, UPT, 0x40, 0x4 ;  /* 0x000000000004789c */ /* 0x000fe20003f8e870 */
[----:B------:R-:W1:Y:S01]  /*4980*/  LDCU.64 UR16, c[0x0][0xb28] ;  /* 0x00016500ff1077ac */ /* 0x000e620008000a00 */
[----:B------:R-:W3:Y:S01]  /*4990*/  LDCU.64 UR30, c[0x0][0x990] ;  /* 0x00013200ff1e77ac */ /* 0x000ee20008000a00 */
[----:B------:R-:W-:-:S02]  /*49a0*/  UISETP.NE.AND.EX UP6, UPT, UR27, URZ, UPT, UP6 ;  /* 0x000000ff1b00728c */ /* 0x000fc4000bfc5360 */
[----:B------:R-:W-:Y:S02]  /*49b0*/  UPRMT UR37, URZ, 0x654, UR37 ;  /* 0x00000654ff257896 */ /* 0x000fe40008000025 */
[----:B------:R-:W-:Y:S02]  /*49c0*/  USHF.R.U32.HI UR44, URZ, UR33, UR6 ;  /* 0x00000021ff2c7299 */ /* 0x000fe40008011606 */
[----:B--2---:R-:W-:Y:S02]  /*49d0*/  USHF.R.U32.HI UR38, URZ, UR46, UR38 ;  /* 0x0000002eff267299 */ /* 0x004fe40008011626 */
[----:B------:R-:W-:Y:S02]  /*49e0*/  UISETP.NE.AND UP3, UPT, UR4, 0x1, UPT ;  /* 0x000000010400788c */ /* 0x000fe4000bf65270 */
[----:B------:R-:W-:Y:S02]  /*49f0*/  UISETP.NE.AND UP2, UPT, UR40, 0x1, UPT ;  /* 0x000000012800788c */ /* 0x000fe4000bf45270 */
[----:B------:R-:W-:-:S11]  /*4a00*/  UISETP.NE.AND UP0, UPT, UR43, 0x1, UPT ;  /* 0x000000012b00788c */ /* 0x000fd6000bf05270 */
.L_x_94:
[----:B------:R-:W-:Y:S04]  /*4a10*/  SHF.L.U32 R5, R8, 0x1f, RZ ;  /* 0x0000001f08057819 */ /* 0x000fe800000006ff */
[----:B--2---:R-:W2:Y:S02]  /*4a20*/  SYNCS.PHASECHK.TRANS64.TRYWAIT P0, [UR24+0xe0], R5 ;  /* 0x0000e005ff0075a7 */ /* 0x004ea40008001118 */
[----:B--2---:R-:W-:Y:S05]  /*4a30*/  @!P0 BRA `(.L_x_86) ;  /* 0x0000004400b48947 */ /* 0x004fea0003800000 */
.L_x_171:
[----:B--2---:R-:W2:Y:S01]  /*4a40*/  LDS.128 R4, [UR24+0x120] ;  /* 0x00012018ff047984 */ /* 0x004ea20008000c00 */
[----:B------:R-:W-:Y:S01]  /*4a50*/  UISETP.GE.AND UP0, UPT, UR39, 0x1, UPT ;  /* 0x000000012700788c */ /* 0x000fe2000bf06270 */
[----:B------:R-:W-:Y:S01]  /*4a60*/  @!PT LDS RZ, [RZ] ;  /* 0x00000000fffff984 */ /* 0x000fe20000000800 */
[----:B------:R-:W-:Y:S01]  /*4a70*/  @!PT LDS RZ, [RZ] ;  /* 0x00000000fffff984 */ /* 0x000fe20000000800 */
[----:B------:R-:W-:Y:S01]  /*4a80*/  @!PT LDS RZ, [RZ] ;  /* 0x00000000fffff984 */ /* 0x000fe20000000800 */
[----:B------:R-:W-:Y:S01]  /*4a90*/  @!PT LDS RZ, [RZ] ;  /* 0x00000000fffff984 */ /* 0x000fe20000000800 */
[----:B------:R4:W-:Y:S06]  /*4aa0*/  MEMBAR.ALL.CTA ;  /* 0x0000000000007992 */ /* 0x0009ec0000008000 */
[----:B----4-:R-:W4:Y:S02]  /*4ab0*/  FENCE.VIEW.ASYNC.S ;  /* 0x00000000000073c6 */ /* 0x010f240000000000 */
[----:B----4-:R-:W-:Y:S01]  /*4ac0*/  SYNCS.ARRIVE.TRANS64.RED.A1T0 RZ, [UR37], RZ ;  /* 0x000000ffffff79a7 */ /* 0x010fe20008100425 */
[----:B--2---:R-:W-:Y:S11]  /*4ad0*/  LOP3.LUT P0, RZ, R6, 0x1, RZ, 0xc0, !PT ;  /* 0x0000000106ff7812 */ /* 0x004ff6000780c0ff */
[----:B------:R-:W-:Y:S02]  /*4ae0*/  @!UPT UIADD3 URZ, UPT, UPT, URZ, URZ, URZ ;  /* 0x000000fffffff290 */ /* 0x000fe4000fffe0ff */
[----:B------:R-:W-:Y:S01]  /*4af0*/  VOTEU.ANY UP2, P0 ;  /* 0x0000000000ff7886 */ /* 0x000fe20000040100 */
[----:B------:R-:W-:Y:S11]  /*4b00*/  PLOP3.LUT P0, PT, PT, PT, UP2, 0x80, 0x8 ;  /* 0x000000000008781c */ /* 0x000ff60003f0f028 */
[----:B------:R-:W-:Y:S02]  /*4b10*/  @!UPT UIADD3 URZ, UPT, UPT, URZ, URZ, URZ ;  /* 0x000000fffffff290 */ /* 0x000fe4000fffe0ff */
[----:B------:R-:W-:Y:S02]  /*4b20*/  @P0 MOV R2, R4 ;  /* 0x0000000400020202 */ /* 0x000fe40000000f00 */
[----:B------:R-:W-:Y:S02]  /*4b30*/  @P0 LOP3.LUT R0, R5, 0xffff, RZ, 0xc0, !PT ;  /* 0x0000ffff05000812 */ /* 0x000fe400078ec0ff */
[----:B------:R-:W-:Y:S02]  /*4b40*/  @P0 R2UR UR5, R2 ;  /* 0x00000000020502ca */ /* 0x000fe400000e0000 */
[----:B------:R-:W-:Y:S11]  /*4b50*/  @P0 R2UR UR4, R0 ;  /* 0x00000000000402ca */ /* 0x000ff600000e0000 */
[----:B------:R-:W-:Y:S02]  /*4b60*/  @UP2 UMOV UR15, UR5 ;  /* 0x00000005000f2c82 */ /* 0x000fe40008000000 */
[----:B------:R-:W-:Y:S01]  /*4b70*/  @UP2 UMOV UR14, UR4 ;  /* 0x00000004000e2c82 */ /* 0x000fe20008000000 */
[----:B------:R-:W-:Y:S05]  /*4b80*/  BRA.U !UP0, `(.L_x_87) ;  /* 0x0000000108c07547 */ /* 0x000fea000b800000 */
[----:B------:R-:W-:Y:S02]  /*4b90*/  UIMAD.WIDE.U32 UR8, UR14, UR35, URZ ;  /* 0x000000230e0872a5 */ /* 0x000fe4000f8e00ff */
[----:B------:R-:W-:Y:S02]  /*4ba0*/  UP2UR UR19, UPR, URZ, 0x4 ;  /* 0x00000004ff137883 */ /* 0x000fe40008000000 */
[----:B------:R-:W-:Y:S02]  /*4bb0*/  UISETP.NE.AND UP2, UPT, UR34, 0x1, UPT ;  /* 0x000000012200788c */ /* 0x000fe4000bf45270 */
[----:B------:R-:W-:Y:S02]  /*4bc0*/  UIMAD.WIDE.U32 UR10, UR15, UR32, URZ ;  /* 0x000000200f0a72a5 */ /* 0x000fe4000f8e00ff */
[----:B------:R-:W-:Y:S02]  /*4bd0*/  USEL UR4, UR29, UR38, !UP2 ;  /* 0x000000261d047287 */ /* 0x000fe4000d000000 */
[----:B------:R-:W-:Y:S02]  /*4be0*/  UISETP.NE.AND UP0, UPT, UR18, 0x1, UPT ;  /* 0x000000011200788c */ /* 0x000fe4000bf05270 */
[----:B------:R-:W-:Y:S02]  /*4bf0*/  UP2UR UR22, UPR, URZ, 0x2 ;  /* 0x00000002ff167883 */ /* 0x000fe40008000000 */
[----:B------:R-:W-:Y:S02]  /*4c00*/  UISETP.NE.AND UP1, UPT, UR39, 0x1, UPT ;  /* 0x000000012700788c */ /* 0x000fe4000bf25270 */
[----:B-1----:R-:W-:Y:S02]  /*4c10*/  UIMAD.WIDE.U32 UR12, UR4, UR16, URZ ;  /* 0x00000010040c72a5 */ /* 0x002fe4000f8e00ff */
[----:B------:R-:W-:Y:S01]  /*4c20*/  USEL UR7, UR36, UR44, !UP0 ;  /* 0x0000002c24077287 */ /* 0x000fe2000c000000 */
[----:B------:R-:W-:Y:S02]  /*4c30*/  UMOV UR5, UR9 ;  /* 0x0000000900057c82 */ /* 0x000fe40008000000 */
[----:B------:R-:W-:Y:S02]  /*4c40*/  USHF.R.U32.HI UR6, URZ, UR46, UR5 ;  /* 0x0000002eff067299 */ /* 0x000fe40008011605 */
[----:B------:R-:W-:Y:S02]  /*4c50*/  UIMAD.WIDE.U32 UR20, UR7, UR16, URZ ;  /* 0x00000010071472a5 */ /* 0x000fe4000f8e00ff */
[----:B------:R-:W-:Y:S02]  /*4c60*/  USEL UR6, UR14, UR6, !UP2 ;  /* 0x000000060e067287 */ /* 0x000fe4000d000000 */
[----:B------:R-:W-:Y:S01]  /*4c70*/  UISETP.NE.AND UP2, UPT, UR19, URZ, UPT ;  /* 0x000000ff1300728c */ /* 0x000fe2000bf45270 */
[----:B------:R-:W-:Y:S01]  /*4c80*/  UMOV UR5, UR11 ;  /* 0x0000000b00057c82 */ /* 0x000fe20008000000 */
[----:B------:R-:W-:Y:S02]  /*4c90*/  UIMAD.WIDE.U32 UR10, UR6, UR16, URZ ;  /* 0x00000010060a72a5 */ /* 0x000fe4000f8e00ff */
[----:B------:R-:W-:Y:S03]  /*4ca0*/  USHF.R.U32.HI UR8, URZ, UR33, UR5 ;  /* 0x00000021ff087299 */ /* 0x000fe60008011605 */
[----:B------:R-:W-:Y:S02]  /*4cb0*/  UMOV UR5, UR13 ;  /* 0x0000000d00057c82 */ /* 0x000fe40008000000 */
[----:B------:R-:W-:Y:S03]  /*4cc0*/  @UP1 USHF.R.U32.HI UR4, URZ, UR17, UR5 ;  /* 0x00000011ff041299 */ /* 0x000fe60008011605 */
[----:B------:R-:W-:Y:S01]  /*4cd0*/  UMOV UR5, UR21 ;  /* 0x0000001500057c82 */ /* 0x000fe20008000000 */
[----:B------:R-:W-:Y:S02]  /*4ce0*/  UIMAD UR4, UR39, UR4, URZ ;  /* 0x00000004270472a4 */ /* 0x000fe4000f8e02ff */
[----:B------:R-:W-:Y:S02]  /*4cf0*/  @UP1 USHF.R.U32.HI UR7, URZ, UR17, UR5 ;  /* 0x00000011ff071299 */ /* 0x000fe40008011605 */
[----:B------:R-:W-:Y:S02]  /*4d00*/  USEL UR5, UR15, UR8, !UP0 ;  /* 0x000000080f057287 */ /* 0x000fe4000c000000 */
[----:B------:R-:W-:Y:S02]  /*4d10*/  UIMAD UR8, UR39, UR7, URZ ;  /* 0x00000007270872a4 */ /* 0x000fe4000f8e02ff */
[----:B------:R-:W-:Y:S03]  /*4d20*/  UISETP.GE.AND UP0, UPT, UR6, UR4, UPT ;  /* 0x000000040600728c */ /* 0x000fe6000bf06270 */
[----:B------:R-:W-:Y:S01]  /*4d30*/  UMOV UR4, UR11 ;  /* 0x0000000b00047c82 */ /* 0x000fe20008000000 */
[----:B------:R-:W-:Y:S02]  /*4d40*/  UISETP.GE.OR UP0, UPT, UR5, UR8, UP0 ;  /* 0x000000080500728c */ /* 0x000fe40008706670 */
[----:B------:R-:W-:Y:S02]  /*4d50*/  USHF.R.U32.HI UR4, URZ, UR17, UR4 ;  /* 0x00000011ff047299 */ /* 0x000fe40008011604 */
[----:B------:R-:W-:Y:S02]  /*4d60*/  UIMAD.WIDE.U32 UR8, UR5, UR16, URZ ;  /* 0x00000010050872a5 */ /* 0x000fe4000f8e00ff */
[----:B------:R-:W-:Y:S04]  /*4d70*/  USEL UR10, UR6, UR4, !UP1 ;  /* 0x00000004060a7287 */ /* 0x000fe8000c800000 */
[----:B------:R-:W-:Y:S01]  /*4d80*/  UIADD3 UR11, UPT, UPT, -UR10, URZ, URZ ;  /* 0x000000ff0a0b7290 */ /* 0x000fe2000fffe1ff */
[----:B------:R-:W-:Y:S02]  /*4d90*/  @!UP0 UMOV UR4, UR9 ;  /* 0x0000000900048c82 */ /* 0x000fe40008000000 */
[----:B------:R-:W-:Y:S02]  /*4da0*/  @!UP0 USHF.R.U32.HI UR4, URZ, UR17, UR4 ;  /* 0x00000011ff048299 */ /* 0x000fe40008011604 */
[----:B------:R-:W-:Y:S02]  /*4db0*/  UIMAD UR8, UR39, UR11, UR6 ;  /* 0x0000000b270872a4 */ /* 0x000fe4000f8e0206 */
[----:B------:R-:W-:Y:S02]  /*4dc0*/  @!UP0 USEL UR4, UR5, UR4, !UP1 ;  /* 0x0000000405048287 */ /* 0x000fe4000c800000 */
[----:B------:R-:W-:Y:S02]  /*4dd0*/  UISETP.NE.AND UP1, UPT, UR22, URZ, UPT ;  /* 0x000000ff1600728c */ /* 0x000fe4000bf25270 */
[----:B------:R-:W-:Y:S02]  /*4de0*/  @!UP0 UIMAD UR8, UR7, UR8, UR4 ;  /* 0x00000008070882a4 */ /* 0x000fe4000f8e0204 */
[----:B------:R-:W-:Y:S02]  /*4df0*/  @!UP0 UIADD3 UR9, UPT, UPT, UR10, -UR4, URZ ;  /* 0x800000040a098290 */ /* 0x000fe4000fffe0ff */
[----:B------:R-:W-:Y:S02]  /*4e00*/  UIADD3 UR4, UPT, UPT, -UR5, URZ, URZ ;  /* 0x000000ff05047290 */ /* 0x000fe4000fffe1ff */
[----:B------:R-:W-:Y:S02]  /*4e10*/  UIADD3 UR7, UPT, UPT, -UR6, URZ, URZ ;  /* 0x000000ff06077290 */ /* 0x000fe4000fffe1ff */
[----:B------:R-:W-:Y:S02]  /*4e20*/  @!UP0 UIMAD UR6, UR9, UR39, UR5 ;  /* 0x00000027090682a4 */ /* 0x000fe4000f8e0205 */
[----:B------:R-:W-:Y:S02]  /*4e30*/  UIMAD UR15, UR18, UR4, UR15 ;  /* 0x00000004120f72a4 */ /* 0x000fe4000f8e020f */
[----:B------:R-:W-:Y:S01]  /*4e40*/  UIMAD UR4, UR34, UR7, UR14 ;  /* 0x00000007220472a4 */ /* 0x000fe2000f8e020e */
[----:B------:R-:W-:Y:S02]  /*4e50*/  @!UP0 UMOV UR5, UR8 ;  /* 0x0000000800058c82 */ /* 0x000fe40008000000 */
[----:B------:R-:W-:Y:S02]  /*4e60*/  UIMAD UR15, UR5, UR18, UR15 ;  /* 0x00000012050f72a4 */ /* 0x000fe4000f8e020f */
[----:B------:R-:W-:Y:S11]  /*4e70*/  UIMAD UR14, UR6, UR34, UR4 ;  /* 0x00000022060e72a4 */ /* 0x000ff6000f8e0204 */
[----:B------:R-:W-:Y:S01]  /*4e80*/  @!UPT UIADD3 URZ, UPT, UPT, URZ, URZ, URZ ;  /* 0x000000fffffff290 */ /* 0x000fe2000fffe0ff */
.L_x_87:
[----:B------:R-:W2:Y:S01]  /*4e90*/  @!UP3 LDCU.128 UR20, c[0x0][0xb10] ;  /* 0x00016200ff14b7ac */ /* 0x000ea20008000c00 */
[----:B------:R-:W-:Y:S04]  /*4ea0*/  ISETP.NE.U32.AND P1, PT, RZ, UR26, PT ;  /* 0x0000001aff007c0c */ /* 0x000fe8000bf25070 */
[----:B------:R-:W-:Y:S01]  /*4eb0*/  ISETP.NE.AND.EX P1, PT, RZ, UR27, PT, P1 ;  /* 0x0000001bff007c0c */ /* 0x000fe2000bf25310 */
[----:B------:R-:W4:Y:S01]  /*4ec0*/  @!UP3 LDCU UR5, c[0x0][0xb0c] ;  /* 0x00016180ff05b7ac */ /* 0x000f220008000800 */
[----:B------:R-:W-:Y:S02]  /*4ed0*/  USHF.L.U32 UR10, UR28, 0x6, URZ ;  /* 0x000000061c0a7899 */ /* 0x000fe400080006ff */
[----:B--2---:R-:W-:Y:S07]  /*4ee0*/  UIMAD.WIDE.U32 UR6, UR15, UR20, URZ ;  /* 0x000000140f0672a5 */ /* 0x004fee000f8e00ff */
[----:B------:R-:W-:Y:S01]  /*4ef0*/  @!UP3 UMOV UR4, UR7 ;  /* 0x000000070004bc82 */ /* 0x000fe20008000000 */
[----:B----4-:R-:W-:Y:S02]  /*4f00*/  @!UP3 UISETP.NE.AND UP0, UPT, UR5, 0x1, UPT ;  /* 0x000000010500b88c */ /* 0x010fe4000bf05270 */
[----:B------:R-:W-:Y:S02]  /*4f10*/  @!UP3 USHF.R.U32.HI UR4, URZ, UR21, UR4 ;  /* 0x00000015ff04b299 */ /* 0x000fe40008011604 */
[----:B------:R-:W-:Y:S02]  /*4f20*/  UIMAD.WIDE.U32 UR6, UR14, UR23, URZ ;  /* 0x000000170e0672a5 */ /* 0x000fe4000f8e00ff */
[----:B------:R-:W-:Y:S02]  /*4f30*/  @!UP3 USEL UR8, UR15, UR4, !UP0 ;  /* 0x000000040f08b287 */ /* 0x000fe4000c000000 */
[----:B------:R-:W-:Y:S03]  /*4f40*/  @!UP3 UISETP.NE.AND UP0, UPT, UR22, 0x1, UPT ;  /* 0x000000011600b88c */ /* 0x000fe6000bf05270 */
[----:B------:R-:W-:Y:S02]  /*4f50*/  @!UP3 UMOV UR6, UR7 ;  /* 0x000000070006bc82 */ /* 0x000fe40008000000 */
[----:B------:R-:W2:Y:S02]  /*4f60*/  @!UP3 LDCU UR4, c[0x0][0xb20] ;  /* 0x00016400ff04b7ac */ /* 0x000ea40008000800 */
[----:B--2---:R-:W-:Y:S04]  /*4f70*/  @!UP3 USHF.R.U32.HI UR6, URZ, UR4, UR6 ;  /* 0x00000004ff06b299 */ /* 0x004fe80008011606 */
[----:B------:R-:W-:Y:S04]  /*4f80*/  @!UP3 USEL UR6, UR14, UR6, !UP0 ;  /* 0x000000060e06b287 */ /* 0x000fe8000c000000 */
[----:B------:R-:W-:Y:S02]  /*4f90*/  @!UP3 UIADD3 UR4, UPT, UPT, -UR8, UR6, URZ ;  /* 0x000000060804b290 */ /* 0x000fe4000fffe1ff */
[----:B------:R-:W-:Y:S02]  /*4fa0*/  @!UP3 UIADD3 UR6, UPT, UPT, UR8, -UR6, URZ ;  /* 0x800000060806b290 */ /* 0x000fe4000fffe0ff */
[----:B------:R-:W-:Y:S02]  /*4fb0*/  @!UP3 UIMAD UR15, UR4, UR5, UR15 ;  /* 0x00000005040fb2a4 */ /* 0x000fe4000f8e020f */
[----:B------:R-:W-:Y:S01]  /*4fc0*/  @!UP3 UIMAD UR14, UR6, UR22, UR14 ;  /* 0x00000016060eb2a4 */ /* 0x000fe2000f8e020e */
[----:B------:R-:W-:Y:S11]  /*4fd0*/  BRA.U UP4, `(.L_x_88) ;  /* 0x0000000104107547 */ /* 0x000ff6000b800000 */
[----:B------:R-:W-:Y:S04]  /*4fe0*/  MOV R0, UR45 ;  /* 0x0000002d00007c02 */ /* 0x000fe80008000f00 */
[----:B------:R-:W-:Y:S04]  /*4ff0*/  SHF.L.U32 R13, R0, 0x1f, RZ ;  /* 0x0000001f000d7819 */ /* 0x000fe800000006ff */
[----:B------:R-:W2:Y:S02]  /*5000*/  SYNCS.PHASECHK.TRANS64.TRYWAIT P2, [UR24+0xd8], R13 ;  /* 0x0000d80dff0075a7 */ /* 0x000ea40008041118 */
[----:B--2---:R-:W-:Y:S05]  /*5010*/  @!P2 BRA `(.L_x_89) ;  /* 0x000000400054a947 */ /* 0x004fea0003800000 */
.L_x_88:
[----:B------:R-:W-:Y:S05]  /*5020*/  BRA.U !UP6, `(.L_x_90) ;  /* 0x000000010e387547 */ /* 0x000fea000b800000 */
[----:B------:R-:W-:Y:S01]  /*5030*/  UPLOP3.LUT UP1, UPT, UPT, UPT, UP5, 0x80, 0x8 ;  /* 0x000000000008789c */ /* 0x000fe20003f2f050 */
[----:B--2---:R-:W-:Y:S01]  /*5040*/  HFMA2 R0, -RZ, RZ, 0, 5.9604644775390625e-08 ;  /* 0x00000001ff007431 */ /* 0x004fe200000001ff */
[----:B------:R-:W2:Y:S01]  /*5050*/  LDCU.64 UR8, c[0x0][0x358] ;  /* 0x00006b00ff0877ac */ /* 0x000ea20008000a00 */
[----:B------:R-:W-:Y:S03]  /*5060*/  IMAD.MOV.U32 R87, RZ, RZ, 0x1 ;  /* 0x00000001ff577424 */ /* 0x000fe600078e00ff */
[----:B------:R-:W-:Y:S05]  /*5070*/  PLOP3.LUT P2, PT, PT, PT, UP1, 0x80, 0x8 ;  /* 0x000000000008781c */ /* 0x000fea0003f4f018 */
[----:B------:R-:W4:Y:S01]  /*5080*/  @UP1 LDCU.64 UR4, c[0x0][0x888] ;  /* 0x00011100ff0417ac */ /* 0x000f220008000a00 */
[----:B------:R-:W-:Y:S07]  /*5090*/  @UP1 UIMAD UR6, UR53, UR26, URZ ;  /* 0x0000001a350612a4 */ /* 0x000fee000f8e02ff */
[----:B------:R-:W-:Y:S01]  /*50a0*/  @!P2 PRMT R87, R0, 0x7610, R87 ;  /* 0x000076100057a816 */ /* 0x000fe20000000057 */
[----:B----4-:R-:W-:Y:S06]  /*50b0*/  @UP1 UIMAD.WIDE UR4, UR6, 0x4, UR4 ;  /* 0x00000004060418a5 */ /* 0x010fec000f8e0204 */
[----:B------:R-:W-:Y:S01]  /*50c0*/  IMAD.U32 R12, RZ, RZ, UR4 ;  /* 0x00000004ff0c7e24 */ /* 0x000fe2000f8e00ff */
[----:B------:R-:W-:Y:S04]  /*50d0*/  MOV R13, UR5 ;  /* 0x00000005000d7c02 */ /* 0x000fe80008000f00 */
[----:B------:R-:W4:Y:S01]  /*50e0*/  @!UP1 LDCU UR4, c[0x0][0x880] ;  /* 0x00011000ff0497ac */ /* 0x000f220008000800 */
[----:B--2--5:R2:W5:Y:S02]  /*50f0*/  @P2 LDG.E R41, desc[UR8][R12.64] ;  /* 0x000000080c292981 */ /* 0x024564000c1e1900 */
[----:B--2-4-:R-:W-:Y:S07]  /*5100*/  @!P2 IMAD.U32 R41, RZ, RZ, UR4 ;  /* 0x00000004ff29ae24 */ /* 0x014fee000f8e00ff */
.L_x_90:
[----:B-----5:R-:W-:Y:S01]  /*5110*/  @!P1 FSETP.EQ.AND P3, PT, R41, RZ, PT ;  /* 0x000000ff2900920b */ /* 0x020fe20003f62000 */
[----:B------:R-:W-:Y:S01]  /*5120*/  @!UPT UIADD3 URZ, UPT, UPT, URZ, URZ, URZ ;  /* 0x000000fffffff290 */ /* 0x000fe2000fffe0ff */
[----:B------:R-:W-:Y:S11]  /*5130*/  @!P1 BRA `(.L_x_91) ;  /* 0x0000000000149947 */ /* 0x000ff60003800000 */
[----:B------:R-:W-:Y:S02]  /*5140*/  LOP3.LUT P1, RZ, R87, 0xff, RZ, 0xc0, !PT ;  /* 0x000000ff57ff7812 */ /* 0x000fe4000782c0ff */
[----:B------:R-:W-:Y:S04]  /*5150*/  PLOP3.LUT P3, PT, PT, PT, UP1, 0x80, 0x8 ;  /* 0x000000000008781c */ /* 0x000fe80003f6f018 */
[----:B------:R-:W-:Y:S07]  /*5160*/  PLOP3.LUT P3, PT, P3, PT, PT, 0x8, 0x80 ;  /* 0x000000000080781c */ /* 0x000fee0001f6e170 */
[----:B------:R-:W-:Y:S11]  /*5170*/  @P1 FSETP.EQ.AND P3, PT, R41, RZ, PT ;  /* 0x000000ff2900120b */ /* 0x000ff60003f62000 */
[----:B------:R-:W-:Y:S02]  /*5180*/  @!UPT UIADD3 URZ, UPT, UPT, URZ, URZ, URZ ;  /* 0x000000fffffff290 */ /* 0x000fe4000fffe0ff */
.L_x_91:
[----:B------:R-:W-:Y:S01]  /*5190*/  ULEA UR4, UR25, UR24, 0x3 ;  /* 0x0000001819047291 */ /* 0x000fe2000f8e18ff */
[----:B--2---:R-:W-:Y:S01]  /*51a0*/  SHF.L.U32 R13, R9, 0x1f, RZ ;  /* 0x0000001f090d7819 */ /* 0x004fe200000006ff */
[----:B------:R-:W-:Y:S02]  /*51b0*/  USHF.L.U32 UR11, UR52, 0x7, URZ ;  /* 0x00000007340b7899 */ /* 0x000fe400080006ff */
[----:B------:R-:W-:Y:S02]  /*51c0*/  UISETP.NE.AND UP0, UPT, UR40, 0x1, UPT ;  /* 0x000000012800788c */ /* 0x000fe4000bf05270 */
[----:B------:R-:W-:Y:S01]  /*51d0*/  UIMAD.WIDE.U32 UR6, UR11, UR41, URZ ;  /* 0x000000290b0672a5 */ /* 0x000fe2000f8e00ff */
[----:B------:R-:W-:Y:S02]  /*51e0*/  ELECT P2, URZ, PT ;  /* 0x0000000000ff782f */ /* 0x000fe40003840000 */
[----:B------:R-:W2:Y:S02]  /*51f0*/  SYNCS.PHASECHK.TRANS64.TRYWAIT P1, [UR4+0xb8], R13 ;  /* 0x0000b80dff0075a7 */ /* 0x000ea40008021104 */
[----:B------:R-:W-:Y:S02]  /*5200*/  PLOP3.LUT P2, PT, P3, P2, PT, 0xf2, 0x2f ;  /* 0x00000000002f781c */ /* 0x000fe40001f45e72 */
[----:B------:R-:W-:Y:S02]  /*5210*/  UMOV UR5, UR7 ;  /* 0x0000000700057c82 */ /* 0x000fe40008000000 */
[----:B------:R-:W-:Y:S04]  /*5220*/  USHF.R.U32.HI UR5, URZ, UR42, UR5 ;  /* 0x0000002aff057299 */ /* 0x000fe80008011605 */
[----:B------:R-:W-:Y:S02]  /*5230*/  USEL UR12, UR11, UR5, !UP0 ;  /* 0x000000050b0c7287 */ /* 0x000fe4000c000000 */
[----:B------:R-:W-:Y:S02]  /*5240*/  UISETP.NE.AND UP0, UPT, UR43, 0x1, UPT ;  /* 0x000000012b00788c */ /* 0x000fe4000bf05270 */
[----:B---3--:R-:W-:Y:S07]  /*5250*/  UIMAD.WIDE.U32 UR6, UR12, UR30, URZ ;  /* 0x0000001e0c0672a5 */ /* 0x008fee000f8e00ff */
[----:B------:R-:W-:Y:S02]  /*5260*/  UMOV UR5, UR7 ;  /* 0x0000000700057c82 */ /* 0x000fe40008000000 */
[----:B------:R-:W-:Y:S04]  /*5270*/  USHF.R.U32.HI UR5, URZ, UR31, UR5 ;  /* 0x0000001fff057299 */ /* 0x000fe80008011605 */
[----:B------:R-:W-:Y:S02]  /*5280*/  USEL UR13, UR12, UR5, !UP0 ;  /* 0x000000050c0d7287 */ /* 0x000fe4000c000000 */
[----:B------:R-:W-:Y:S02]  /*5290*/  UIADD3 UR5, UPT, UPT, -UR12, URZ, URZ ;  /* 0x000000ff0c057290 */ /* 0x000fe4000fffe1ff */
[----:B------:R-:W-:Y:S02]  /*52a0*/  UIADD3 UR6, UPT, UPT, -UR13, URZ, URZ ;  /* 0x000000ff0d067290 */ /* 0x000fe4000fffe1ff */
[----:B------:R-:W-:Y:S02]  /*52b0*/  UIMAD UR11, UR40, UR5, UR11 ;  /* 0x00000005280b72a4 */ /* 0x000fe4000f8e020b */
[----:B------:R-:W-:Y:S01]  /*52c0*/  UIMAD UR12, UR43, UR6, UR12 ;  /* 0x000000062b0c72a4 */ /* 0x000fe2000f8e020c */
[----:B--2---:R-:W-:Y:S11]  /*52d0*/  @!P1 BRA `(.L_x_92) ;  /* 0x0000003c00bc9947 */ /* 0x004ff60003800000 */
.L_x_174:
[----:B------:R-:W3:Y:S01]  /*52e0*/  S2UR UR23, SR_CgaCtaId ;  /* 0x00000000001779c3 */ /* 0x000ee20000008800 */
[----:B------:R-:W-:Y:S01]  /*52f0*/  VOTEU.ALL UP0, P2 ;  /* 0x0000000000ff7886 */ /* 0x000fe20001000000 */
[----:B------:R-:W-:Y:S01]  /*5300*/  @!P2 IADD3 R2, P1, PT, R10, 0x580, RZ ;  /* 0x000005800a02a810 */ /* 0x000fe20007f3e0ff */
[----:B------:R-:W-:Y:S01]  /*5310*/  UIADD3 UR9, UPT, UPT, UR4, 0xa0, URZ ;  /* 0x000000a004097890 */ /* 0x000fe2000fffe0ff */
[----:B------:R-:W-:Y:S02]  /*5320*/  @P0 SHF.R.U32.HI R4, RZ, 0x10, R5 ;  /* 0x00000010ff040819 */ /* 0x000fe40000011605 */
[----:B------:R-:W-:Y:S01]  /*5330*/  @!UP0 ULEA UR5, UR25, UR24, 0xd ;  /* 0x0000001819058291 */ /* 0x000fe2000f8e68ff */
[----:B--2---:R-:W-:Y:S01]  /*5340*/  @!P2 IMAD.X R0, RZ, RZ, R11, P1 ;  /* 0x000000ffff00a224 */ /* 0x004fe200008e060b */
[----:B------:R-:W-:Y:S01]  /*5350*/  @!P2 R2UR UR7, R2 ;  /* 0x000000000207a2ca */ /* 0x000fe200000e0000 */
[----:B------:R-:W-:Y:S01]  /*5360*/  @!UP0 UPRMT UR6, URZ, 0x40, URZ ;  /* 0x00000040ff068896 */ /* 0x000fe200080000ff */
[----:B------:R-:W-:Y:S01]  /*5370*/  @P0 R2UR UR53, R4 ;  /* 0x00000000043502ca */ /* 0x000fe200000e0000 */
[----:B------:R-:W-:Y:S02]  /*5380*/  @!UP0 UIADD3 UR8, UPT, UPT, UR5, 0x200, URZ ;  /* 0x0000020005088890 */ /* 0x000fe4000fffe0ff */
[----:B------:R-:W-:Y:S01]  /*5390*/  @!P2 R2UR UR5, R0 ;  /* 0x000000000005a2ca */ /* 0x000fe200000e0000 */
[----:B------:R-:W-:Y:S01]  /*53a0*/  @!UP0 UPRMT UR19, UR6, 0x5410, URZ ;  /* 0x0000541006138896 */ /* 0x000fe200080000ff */
[----:B------:R-:W-:Y:S01]  /*53b0*/  @!P2 IMAD.MOV.U32 R0, RZ, RZ, 0x2000 ;  /* 0x00002000ff00a424 */ /* 0x000fe200078e00ff */
[----:B------:R-:W-:Y:S04]  /*53c0*/  UIADD3 UR6, UPT, UPT, UR25, 0x1, URZ ;  /* 0x0000000119067890 */ /* 0x000fe8000fffe0ff */
[----:B------:R-:W-:Y:S01]  /*53d0*/  UISETP.NE.AND UP0, UPT, UR6, 0x3, UPT ;  /* 0x000000030600788c */ /* 0x000fe2000bf05270 */
[----:B------:R-:W-:Y:S03]  /*53e0*/  IMAD.U32 R14, RZ, RZ, UR7 ;  /* 0x00000007ff0e7e24 */ /* 0x000fe6000f8e00ff */
[----:B------:R-:W-:Y:S02]  /*53f0*/  USEL UR6, UR6, URZ, UP0 ;  /* 0x000000ff06067287 */ /* 0x000fe40008000000 */
[----:B------:R-:W-:Y:S01]  /*5400*/  IMAD.U32 R15, RZ, RZ, UR5 ;  /* 0x00000005ff0f7e24 */ /* 0x000fe2000f8e00ff */
[----:B------:R-:W-:Y:S01]  /*5410*/  @!P2 R2UR UR20, R14 ;  /* 0x000000000e14a2ca */ /* 0x000fe200000e0000 */
[----:B------:R-:W-:Y:S02]  /*5420*/  USEL UR22, URZ, 0x1, UP0 ;  /* 0x00000001ff167887 */ /* 0x000fe40008000000 */
[----:B------:R-:W-:Y:S01]  /*5430*/  VOTEU.ALL UP0, P2 ;  /* 0x0000000000ff7886 */ /* 0x000fe20001000000 */
[----:B------:R-:W-:Y:S01]  /*5440*/  @!P2 R2UR UR21, R15 ;  /* 0x000000000f15a2ca */ /* 0x000fe200000e0000 */
[----:B---3--:R-:W-:Y:S02]  /*5450*/  UPRMT UR7, UR23, 0x654, UR9 ;  /* 0x0000065417077896 */ /* 0x008fe40008000009 */
[----:B------:R-:W-:Y:S01]  /*5460*/  ULEA UR5, UR6, UR24, 0x3 ;  /* 0x0000001806057291 */ /* 0x000fe2000f8e18ff */
[----:B------:R-:W-:Y:S04]  /*5470*/  LOP3.LUT R9, R9, UR22, RZ, 0x3c, !PT ;  /* 0x0000001609097c12 */ /* 0x000fe8000f8e3cff */
[----:B------:R-:W-:Y:S05]  /*5480*/  SHF.L.U32 R12, R9, 0x1f, RZ ;  /* 0x0000001f090c7819 */ /* 0x000fea00000006ff */
[----:B------:R2:W-:Y:S01]  /*5490*/  @!UP0 UTMALDG.4D.IM2COL [UR8], [UR20], UR19 ;  /* 0x00000008140083b4 */ /* 0x0005e20008058013 */
[----:B------:R2:W-:Y:S01]  /*54a0*/  @!P2 SYNCS.ARRIVE.TRANS64.RED.A0TR RZ, [UR4+0xa0], R0 ;  /* 0x0000a000ffffa9a7 */ /* 0x0005e20008300404 */
[----:B------:R-:W-:Y:S01]  /*54b0*/  SYNCS.ARRIVE.TRANS64.RED.A1T0 RZ, [UR7], RZ ;  /* 0x000000ffffff79a7 */ /* 0x000fe20008100407 */
[----:B------:R-:W3:Y:S02]  /*54c0*/  SYNCS.PHASECHK.TRANS64.TRYWAIT P1, [UR5+0xb8], R12 ;  /* 0x0000b80cff0075a7 */ /* 0x000ee40008021105 */
[----:B--23--:R-:W-:Y:S05]  /*54d0*/  @!P1 BRA `(.L_x_93) ;  /* 0x0000003c00549947 */ /* 0x00cfea0003800000 */
.L_x_176:
[----:B------:R-:W3:Y:S01]  /*54e0*/  S2UR UR23, SR_CgaCtaId ;  /* 0x00000000001779c3 */ /* 0x000ee20000008800 */
[----:B------:R-:W-:Y:S01]  /*54f0*/  UIADD3 UR9, UPT, UPT, UR5, 0xa0, URZ ;  /* 0x000000a005097890 */ /* 0x000fe2000fffe0ff */
[----:B------:R-:W-:Y:S01]  /*5500*/  @!P2 IADD3 R2, P0, PT, R10, 0x580, RZ ;  /* 0x000005800a02a810 */ /* 0x000fe20007f1e0ff */
[----:B------:R-:W-:Y:S01]  /*5510*/  UPLOP3.LUT UP4, UPT, UPT, UPT, UPT, 0x80, 0x8 ;  /* 0x000000000008789c */ /* 0x000fe20003f8f070 */
[----:B------:R-:W-:Y:S01]  /*5520*/  R2UR UR22, R93 ;  /* 0x000000005d1672ca */ /* 0x000fe200000e0000 */
[----:B------:R-:W-:Y:S01]  /*5530*/  VOTEU.ALL UP0, P2 ;  /* 0x0000000000ff7886 */ /* 0x000fe20001000000 */
[----:B------:R-:W-:Y:S01]  /*5540*/  R2UR UR21, R94 ;  /* 0x000000005e1572ca */ /* 0x000fe200000e0000 */
[----:B------:R-:W-:Y:S01]  /*5550*/  @!P2 IMAD.X R0, RZ, RZ, R11, P0 ;  /* 0x000000ffff00a224 */ /* 0x000fe200000e060b */
[----:B------:R-:W-:Y:S02]  /*5560*/  LOP3.LUT R8, R8, 0x1, RZ, 0x3c, !PT ;  /* 0x0000000108087812 */ /* 0x000fe400078e3cff */
[----:B------:R-:W-:Y:S02]  /*5570*/  @!UP0 UPRMT UR7, URZ, 0x40, URZ ;  /* 0x00000040ff078896 */ /* 0x000fe400080000ff */
[----:B------:R-:W-:Y:S02]  /*5580*/  @!UP0 ULEA UR4, UR6, UR24, 0xd ;  /* 0x0000001806048291 */ /* 0x000fe4000f8e68ff */
[----:B------:R-:W-:Y:S02]  /*5590*/  UIADD3 UR6, UPT, UPT, UR6, 0x1, URZ ;  /* 0x0000000106067890 */ /* 0x000fe4000fffe0ff */
[----:B------:R-:W-:Y:S02]  /*55a0*/  @!UP0 UIADD3 UR10, UPT, UPT, UR10, 0x20, URZ ;  /* 0x000000200a0a8890 */ /* 0x000fe4000fffe0ff */
[----:B------:R-:W-:Y:S01]  /*55b0*/  @!UP0 UIADD3 UR8, UPT, UPT, UR4, 0x200, URZ ;  /* 0x0000020004088890 */ /* 0x000fe2000fffe0ff */
[----:B------:R-:W-:Y:S01]  /*55c0*/  @!P2 R2UR UR4, R0 ;  /* 0x000000000004a2ca */ /* 0x000fe200000e0000 */
[----:B------:R-:W-:Y:S02]  /*55d0*/  @!UP0 UPRMT UR19, UR7, 0x5410, URZ ;  /* 0x0000541007138896 */ /* 0x000fe400080000ff */
[----:B------:R-:W-:Y:S02]  /*55e0*/  UISETP.NE.AND UP0, UPT, UR6, 0x3, UPT ;  /* 0x000000030600788c */ /* 0x000fe4000bf05270 */
[----:B------:R-:W-:Y:S02]  /*55f0*/  UIADD3 UR28, UPT, UPT, UR14, UR22, URZ ;  /* 0x000000160e1c7290 */ /* 0x000fe4000fffe0ff */
[----:B------:R-:W-:Y:S01]  /*5600*/  USEL UR25, UR6, URZ, UP0 ;  /* 0x000000ff06197287 */ /* 0x000fe20008000000 */
[----:B------:R-:W-:Y:S01]  /*5610*/  @!P2 R2UR UR6, R2 ;  /* 0x000000000206a2ca */ /* 0x000fe200000e0000 */
[----:B------:R-:W-:Y:S02]  /*5620*/  USEL UR20, URZ, 0x1, UP0 ;  /* 0x00000001ff147887 */ /* 0x000fe40008000000 */
[----:B------:R-:W-:Y:S01]  /*5630*/  VOTEU.ALL UP0, P2 ;  /* 0x0000000000ff7886 */ /* 0x000fe20001000000 */
[----:B------:R-:W-:Y:S01]  /*5640*/  UIADD3 UR52, UPT, UPT, UR15, UR21, URZ ;  /* 0x000000150f347290 */ /* 0x000fe2000fffe0ff */
[----:B--2---:R-:W-:Y:S01]  /*5650*/  IMAD.U32 R5, RZ, RZ, UR4 ;  /* 0x00000004ff057e24 */ /* 0x004fe2000f8e00ff */
[----:B---3--:R-:W-:Y:S01]  /*5660*/  UPRMT UR4, UR23, 0x654, UR9 ;  /* 0x0000065417047896 */ /* 0x008fe20008000009 */
[----:B------:R-:W-:Y:S03]  /*5670*/  LOP3.LUT R9, R9, UR20, RZ, 0x3c, !PT ;  /* 0x0000001409097c12 */ /* 0x000fe6000f8e3cff */
[----:B------:R-:W-:Y:S03]  /*5680*/  @!P2 R2UR UR7, R5 ;  /* 0x000000000507a2ca */ /* 0x000fe600000e0000 */
[----:B------:R-:W-:Y:S05]  /*5690*/  IMAD.U32 R4, RZ, RZ, UR6 ;  /* 0x00000006ff047e24 */ /* 0x000fea000f8e00ff */
[----:B------:R-:W-:Y:S11]  /*56a0*/  @!P2 R2UR UR6, R4 ;  /* 0x000000000406a2ca */ /* 0x000ff600000e0000 */
[----:B------:R-:W-:Y:S02]  /*56b0*/  @!UPT UIADD3 URZ, UPT, UPT, URZ, URZ, URZ ;  /* 0x000000fffffff290 */ /* 0x000fe4000fffe0ff */
[----:B------:R2:W-:Y:S01]  /*56c0*/  @!UP0 UTMALDG.4D.IM2COL [UR8], [UR6], UR19 ;  /* 0x00000008060083b4 */ /* 0x0005e20008058013 */
[----:B------:R2:W-:Y:S01]  /*56d0*/  @!P2 SYNCS.ARRIVE.TRANS64.RED.A0TR RZ, [UR5+0xa0], R3 ;  /* 0x0000a003ffffa9a7 */ /* 0x0005e20008300405 */
[----:B------:R-:W-:Y:S01]  /*56e0*/  SYNCS.ARRIVE.TRANS64.RED.A1T0 RZ, [UR4], RZ ;  /* 0x000000ffffff79a7 */ /* 0x000fe20008100404 */
[----:B------:R-:W-:Y:S05]  /*56f0*/  BRA.U UP2, `(.L_x_94) ;  /* 0xfffffff102c47547 */ /* 0x000fea000b83ffff */
[----:B------:R-:W-:Y:S01]  /*5700*/  UIADD3 UR24, UPT, UPT, UR24, 0xb8, URZ ;  /* 0x000000b818187890 */ /* 0x000fe2000fffe0ff */
[----:B--2---:R-:W-:-:S03]  /*5710*/  SHF.L.U32 R3, R9, 0x1f, RZ ;  /* 0x0000001f09037819 */ /* 0x004fc600000006ff */
[----:B------:R-:W-:-:S09]  /*5720*/  ULEA UR4, UR25, UR24, 0x3 ;  /* 0x0000001819047291 */ /* 0x000fd2000f8e18ff */
[----:B------:R-:W2:Y:S02]  /*5730*/  SYNCS.PHASECHK.TRANS64.TRYWAIT P0, [UR4], R3 ;  /* 0x00000003ff0075a7 */ /* 0x000ea40008001104 */
[----:B--2---:R-:W-:Y:S05]  /*5740*/  @!P0 BRA `(.L_x_95) ;  /* 0x0000003800d08947 */ /* 0x004fea0003800000 */
.L_x_178:
[----:B------:R-:W-:-:S04]  /*5750*/  UIADD3 UR4, UPT, UPT, UR25, 0x1, URZ ;  /* 0x0000000119047890 */ /* 0x000fc8000fffe0ff */
[----:B------:R-:W-:-:S04]  /*5760*/  UISETP.NE.AND UP0, UPT, UR4, 0x3, UPT ;  /* 0x000000030400788c */ /* 0x000fc8000bf05270 */
[----:B------:R-:W-:Y:S02]  /*5770*/  USEL UR6, URZ, 0x1, UP0 ;  /* 0x00000001ff067887 */ /* 0x000fe40008000000 */
[----:B------:R-:W-:-:S04]  /*5780*/  USEL UR4, UR4, URZ, UP0 ;  /* 0x000000ff04047287 */ /* 0x000fc80008000000 */
[----:B------:R-:W-:Y:S01]  /*5790*/  ULEA UR5, UR4, UR24, 0x3 ;  /* 0x0000001804057291 */ /* 0x000fe2000f8e18ff */
[----:B------:R-:W-:-:S04]  /*57a0*/  LOP3.LUT R9, R9, UR6, RZ, 0x3c, !PT ;  /* 0x0000000609097c12 */ /* 0x000fc8000f8e3cff */
[----:B--2---:R-:W-:-:S04]  /*57b0*/  SHF.L.U32 R3, R9, 0x1f, RZ ;  /* 0x0000001f09037819 */ /* 0x004fc800000006ff */
[----:B------:R-:W2:Y:S02]  /*57c0*/  SYNCS.PHASECHK.TRANS64.TRYWAIT P0, [UR5], R3 ;  /* 0x00000003ff0075a7 */ /* 0x000ea40008001105 */
[----:B--2---:R-:W-:Y:S05]  /*57d0*/  @!P0 BRA `(.L_x_96) ;  /* 0x0000003800c48947 */ /* 0x004fea0003800000 */
.L_x_180:
[----:B------:R-:W-:-:S04]  /*57e0*/  UIADD3 UR4, UPT, UPT, UR4, 0x1, URZ ;  /* 0x0000000104047890 */ /* 0x000fc8000fffe0ff */
[----:B------:R-:W-:-:S04]  /*57f0*/  UISETP.NE.AND UP0, UPT, UR4, 0x3, UPT ;  /* 0x000000030400788c */ /* 0x000fc8000bf05270 */
[----:B------:R-:W-:Y:S02]  /*5800*/  USEL UR5, URZ, 0x1, UP0 ;  /* 0x00000001ff057887 */ /* 0x000fe40008000000 */
[----:B------:R-:W-:-:S04]  /*5810*/  USEL UR4, UR4, URZ, UP0 ;  /* 0x000000ff04047287 */ /* 0x000fc80008000000 */
[----:B------:R-:W-:Y:S01]  /*5820*/  ULEA UR4, UR4, UR24, 0x3 ;  /* 0x0000001804047291 */ /* 0x000fe2000f8e18ff */
[----:B--2---:R-:W-:-:S04]  /*5830*/  LOP3.LUT R3, R9, UR5, RZ, 0x3c, !PT ;  /* 0x0000000509037c12 */ /* 0x004fc8000f8e3cff */
[----:B------:R-:W-:Y:S01]  /*5840*/  SHF.L.U32 R3, R3, 0x1f, RZ ;  /* 0x0000001f03037819 */ /* 0x000fe200000006ff */
[----:B------:R-:W-:-:S07]  /*5850*/  IMAD.U32 R0, RZ, RZ, UR4 ;  /* 0x00000004ff007e24 */ /* 0x000fce000f8e00ff */
.L_x_97:
[----:B--2---:R2:W3:Y:S02]  /*5860*/  SYNCS.PHASECHK.TRANS64.TRYWAIT P0, [R0+URZ], R3 ;  /* 0x00000003000075a7 */ /* 0x0044e400080011ff */
[----:B---3--:R-:W-:Y:S05]  /*5870*/  @!P0 NANOSLEEP.SYNCS 0x989680 ;  /* 0x009896800000895d */ /* 0x008fea0003900000 */
[----:B------:R-:W3:Y:S02]  /*5880*/  @!P0 SYNCS.PHASECHK.TRANS64 P0, [R0+URZ], R3 ;  /* 0x00000003000085a7 */ /* 0x000ee400080010ff */
[----:B-1-3--:R-:W-:Y:S05]  /*5890*/  @P0 EXIT ;  /* 0x000000000000094d */ /* 0x00afea0003800000 */
[----:B------:R-:W-:Y:S05]  /*58a0*/  BRA `(.L_x_97) ;  /* 0xfffffffc00ec7947 */ /* 0x000fea000383ffff */
.L_x_85:
[----:B------:R-:W-:-:S06]  /*58b0*/  UISETP.GE.AND UP0, UPT, UR18, 0x4, UPT ;  /* 0x000000041200788c */ /* 0x000fcc000bf06270 */
[----:B------:R-:W-:-:S13]  /*58c0*/  PLOP3.LUT P0, PT, PT, PT, UP0, 0x80, 0x8 ;  /* 0x000000000008781c */ /* 0x000fda0003f0f008 */
[----:B-1----:R-:W-:Y:S05]  /*58d0*/  @!P0 EXIT ;  /* 0x000000000000894d */ /* 0x002fea0003800000 */
[----:B------:R-:W1:Y:S08]  /*58e0*/  S2UR UR4, SR_CgaCtaId ;  /* 0x00000000000479c3 */ /* 0x000e700000008800 */
[----:B------:R-:W-:Y:S01]  /*58f0*/  BAR.SYNC.DEFER_BLOCKING 0x6, 0xa0 ;  /* 0x0182800000007b1d */ /* 0x000fe20000010000 */
[C---:B------:R-:W-:Y:S01]  /*5900*/  IMAD.SHL.U32 R0, R96.reuse, 0x20, RZ ;  /* 0x0000002060007824 */ /* 0x040fe200078e00ff */
[C---:B------:R-:W-:Y:S01]  /*5910*/  LOP3.LUT R97, R96.reuse, 0x2, RZ, 0xc0, !PT ;  /* 0x0000000260617812 */ /* 0x040fe200078ec0ff */
[C---:B------:R-:W-:Y:S01]  /*5920*/  IMAD.SHL.U32 R99, R96.reuse, 0x4, RZ ;  /* 0x0000000460637824 */ /* 0x040fe200078e00ff */
[C---:B------:R-:W-:Y:S01]  /*5930*/  LOP3.LUT R86, R96.reuse, 0x60, RZ, 0xc0, !PT ;  /* 0x0000006060567812 */ /* 0x040fe200078ec0ff */
[----:B------:R-:W-:Y:S01]  /*5940*/  IMAD.U32 R37, R96, 0x10000, RZ ;  /* 0x0001000060257824 */ /* 0x000fe200078e00ff */
[----:B------:R-:W-:-:S02]  /*5950*/  UMOV UR49, 0x400 ;  /* 0x0000040000317882 */ /* 0x000fc40000000000 */
[----:B------:R-:W2:Y:S01]  /*5960*/  LDC.64 R78, c[0x0][0x8b0] ;  /* 0x00022c00ff4e7b82 */ /* 0x000ea20000000a00 */
[----:B------:R-:W-:Y:S01]  /*5970*/  LOP3.LUT R6, R0, 0xc0, RZ, 0xc0, !PT ;  /* 0x000000c000067812 */ /* 0x000fe200078ec0ff */
[----:B------:R-:W-:Y:S01]  /*5980*/  IMAD.MOV.U32 R36, RZ, RZ, RZ ;  /* 0x000000ffff247224 */ /* 0x000fe200078e00ff */
[----:B------:R-:W-:Y:S02]  /*5990*/  LOP3.LUT R96, R96, 0x4, RZ, 0xc0, !PT ;  /* 0x0000000460607812 */ /* 0x000fe400078ec0ff */
[----:B------:R-:W-:Y:S02]  /*59a0*/  CS2R R84, SRZ ;  /* 0x0000000000547805 */ /* 0x000fe4000001ff00 */
[----:B------:R-:W-:Y:S01]  /*59b0*/  LOP3.LUT R99, R6, 0x18, R99, 0xf8, !PT ;  /* 0x0000001806637812 */ /* 0x000fe200078ef863 */
[----:B------:R-:W-:Y:S01]  /*59c0*/  IMAD.MOV R97, RZ, RZ, -R97 ;  /* 0x000000ffff617224 */ /* 0x000fe200078e0a61 */
[----:B------:R-:W-:Y:S01]  /*59d0*/  IADD3 R98, PT, PT, -R96, 0x2, RZ ;  /* 0x0000000260627810 */ /* 0x000fe20007ffe1ff */
[----:B------:R-:W3:Y:S01]  /*59e0*/  LDC.64 R76, c[0x0][0x8a8] ;  /* 0x00022a00ff4c7b82 */ /* 0x000ee20000000a00 */
[----:B------:R-:W-:Y:S01]  /*59f0*/  LOP3.LUT R99, R99, 0xf20, R0, 0xf8, !PT ;  /* 0x00000f2063637812 */ /* 0x000fe200078ef800 */
[----:B------:R-:W-:Y:S01]  /*5a00*/  IMAD.MOV R96, RZ, RZ, -R96 ;  /* 0x000000ffff607224 */ /* 0x000fe200078e0a60 */
[----:B------:R-:W-:Y:S01]  /*5a10*/  LOP3.LUT R37, R37, 0x600000, RZ, 0xc0, !PT ;  /* 0x0060000025257812 */ /* 0x000fe200078ec0ff */
[----:B------:R-:W-:Y:S01]  /*5a20*/  IMAD.SHL.U32 R98, R98, 0x10, RZ ;  /* 0x0000001062627824 */ /* 0x000fe200078e00ff */
[----:B------:R-:W4:Y:S01]  /*5a30*/  LDCU UR63, c[0x0][0x370] ;  /* 0x00006e00ff3f77ac */ /* 0x000f220008000800 */
[----:B-1----:R-:W-:Y:S01]  /*5a40*/  ULEA UR49, UR4, UR49, 0x18 ;  /* 0x0000003104317291 */ /* 0x002fe2000f8ec0ff */
[----:B------:R-:W1:Y:S01]  /*5a50*/  LDCU.64 UR4, c[0x0][0x890] ;  /* 0x00011200ff0477ac */ /* 0x000e620008000a00 */
[----:B------:R-:W-:Y:S01]  /*5a60*/  UMOV UR55, 0x1 ;  /* 0x0000000100377882 */ /* 0x000fe20000000000 */
[----:B------:R-:W-:Y:S01]  /*5a70*/  UMOV UR50, URZ ;  /* 0x000000ff00327c82 */ /* 0x000fe20008000000 */
[----:B------:R-:W2:Y:S05]  /*5a80*/  LDCU UR45, c[0x0][0xb0c] ;  /* 0x00016180ff2d77ac */ /* 0x000eaa0008000800 */
[----:B------:R-:W4:Y:S01]  /*5a90*/  LDS R2, [UR49+0x130] ;  /* 0x00013031ff027984 */ /* 0x000f220008000800 */
[----:B------:R-:W2:Y:S01]  /*5aa0*/  LDCU UR38, c[0x0][0xb30] ;  /* 0x00016600ff2677ac */ /* 0x000ea20008000800 */
[----:B------:R-:W2:Y:S01]  /*5ab0*/  LDCU.64 UR60, c[0x0][0x888] ;  /* 0x00011100ff3c77ac */ /* 0x000ea20008000a00 */
[----:B-1----:R-:W-:Y:S01]  /*5ac0*/  IMAD.U32 R90, RZ, RZ, UR4 ;  /* 0x00000004ff5a7e24 */ /* 0x002fe2000f8e00ff */
[----:B------:R-:W1:Y:S01]  /*5ad0*/  LDCU.64 UR46, c[0x0][0xb28] ;  /* 0x00016500ff2e77ac */ /* 0x000e620008000a00 */
[----:B------:R-:W-:Y:S01]  /*5ae0*/  IMAD.U32 R89, RZ, RZ, UR5 ;  /* 0x00000005ff597e24 */ /* 0x000fe2000f8e00ff */
[----:B------:R-:W2:Y:S01]  /*5af0*/  LDCU.64 UR4, c[0x0][0xa90] ;  /* 0x00015200ff0477ac */ /* 0x000ea20008000a00 */
[----:B------:R-:W1:Y:S01]  /*5b00*/  LDCU.128 UR56, c[0x0][0xb10] ;  /* 0x00016200ff3877ac */ /* 0x000e620008000c00 */
[----:B------:R-:W1:Y:S01]  /*5b10*/  LDCU UR62, c[0x0][0x374] ;  /* 0x00006e80ff3e77ac */ /* 0x000e620008000800 */
[----:B------:R-:W-:Y:S01]  /*5b20*/  UMOV UR54, URZ ;  /* 0x000000ff00367c82 */ /* 0x000fe20008000000 */
[----:B------:R-:W-:Y:S01]  /*5b30*/  UMOV UR51, URZ ;  /* 0x000000ff00337c82 */ /* 0x000fe20008000000 */
[----:B--2---:R-:W-:Y:S01]  /*5b40*/  IMAD.U32 R92, RZ, RZ, UR4 ;  /* 0x00000004ff5c7e24 */ /* 0x004fe2000f8e00ff */
[----:B------:R-:W-:Y:S01]  /*5b50*/  UIADD3 UR4, UPT, UPT, UR49, 0x200, URZ ;  /* 0x0000020031047890 */ /* 0x000fe2000fffe0ff */
[----:B------:R-:W-:Y:S01]  /*5b60*/  MOV R91, UR5 ;  /* 0x00000005005b7c02 */ /* 0x000fe20008000f00 */
[C---:B----4-:R-:W-:Y:S01]  /*5b70*/  VIADD R3, R2.reuse, 0x40 ;  /* 0x0000004002037836 */ /* 0x050fe20000000000 */
[----:B------:R-:W-:-:S03]  /*5b80*/  LOP3.LUT R2, R2, 0xffff, RZ, 0xc0, !PT ;  /* 0x0000ffff02027812 */ /* 0x000fc600078ec0ff */
[----:B------:R-:W-:Y:S02]  /*5b90*/  MOV R0, UR4 ;  /* 0x0000000400007c02 */ /* 0x000fe40008000f00 */
[----:B------:R-:W-:Y:S02]  /*5ba0*/  LOP3.LUT R3, R3, 0xffff, RZ, 0xc0, !PT ;  /* 0x0000ffff03037812 */ /* 0x000fe400078ec0ff */
[----:B------:R-:W-:-:S03]  /*5bb0*/  LEA R99, R99, UR4, 0x1 ;  /* 0x0000000463637c11 */ /* 0x000fc6000f8e08ff */
[----:B-1-3--:R2:W-:Y:S04]  /*5bc0*/  STL.64 [R1], R2 ;  /* 0x0000000201007387 */ /* 0x00a5e80000100a00 */
.L_x_128:
[----:B--2---:R-:W-:Y:S04]  /*5bd0*/  SHF.L.U32 R3, R84, 0x1f, RZ ;  /* 0x0000001f54037819 */ /* 0x004fe800000006ff */
[----:B-1----:R-:W1:Y:S02]  /*5be0*/  SYNCS.PHASECHK.TRANS64.TRYWAIT P0, [UR49+0xe0], R3 ;  /* 0x0000e003ff0075a7 */ /* 0x002e640008001131 */
[----:B-1----:R-:W-:Y:S05]  /*5bf0*/  @!P0 BRA `(.L_x_98) ;  /* 0x0000003400d48947 */ /* 0x002fea0003800000 */
.L_x_182:
[----:B------:R-:W-:Y:S01]  /*5c00*/  LEA R2, R36, UR48, 0x2 ;  /* 0x0000003024027c11 */ /* 0x000fe2000f8e10ff */
        /* <DEDUP_REMOVED lines=9> */
[----:B------:R-:W-:Y:S09]  /*5ca0*/  UPRMT UR4, URZ, 0x654, UR4 ;  /* 0x00000654ff047896 */ /* 0x000ff20008000004 */
[----:B---3--:R-:W-:Y:S01]  /*5cb0*/  SYNCS.ARRIVE.TRANS64.RED.A1T0 RZ, [UR4], RZ ;  /* 0x000000ffffff79a7 */ /* 0x008fe20008100404 */
[----:B------:R-:W5:Y:S01]  /*5cc0*/  LDL R2, [R2] ;  /* 0x0000000002027983 */ /* 0x000f620000100800 */
[----:B--2---:R-:W-:Y:S11]  /*5cd0*/  LOP3.LUT P0, RZ, R6, 0x1, RZ, 0xc0, !PT ;  /* 0x0000000106ff7812 */ /* 0x004ff6000780c0ff */
[----:B------:R-:W-:Y:S02]  /*5ce0*/  @!UPT UIADD3 URZ, UPT, UPT, URZ, URZ, URZ ;  /* 0x000000fffffff290 */ /* 0x000fe4000fffe0ff */
[----:B------:R-:W-:Y:S01]  /*5cf0*/  VOTEU.ANY UP1, P0 ;  /* 0x0000000000ff7886 */ /* 0x000fe20000020100 */
[----:B------:R-:W-:Y:S01]  /*5d00*/  PLOP3.LUT P0, PT, PT, PT, UP1, 0x80, 0x8 ;  /* 0x000000000008781c */ /* 0x000fe20003f0f018 */
[----:B------:R-:W-:Y:S06]  /*5d10*/  UP2UR UR4, UPR, URZ, 0x2 ;  /* 0x00000002ff047883 */ /* 0x000fec0008000000 */
[----:B------:R-:W-:Y:S06]  /*5d20*/  IMAD.U32 R110, RZ, RZ, UR4 ;  /* 0x00000004ff6e7e24 */ /* 0x000fec000f8e00ff */
[----:B-1----:R-:W-:Y:S02]  /*5d30*/  @P0 MOV R3, R4 ;  /* 0x0000000400030202 */ /* 0x002fe40000000f00 */
[----:B------:R-:W-:Y:S02]  /*5d40*/  @P0 LOP3.LUT R0, R5, 0xffff, RZ, 0xc0, !PT ;  /* 0x0000ffff05000812 */ /* 0x000fe400078ec0ff */
[----:B------:R-:W-:Y:S02]  /*5d50*/  @P0 R2UR UR5, R3 ;  /* 0x00000000030502ca */ /* 0x000fe400000e0000 */
[----:B------:R-:W-:Y:S11]  /*5d60*/  @P0 R2UR UR4, R0 ;  /* 0x00000000000402ca */ /* 0x000ff600000e0000 */
[----:B------:R-:W-:Y:S02]  /*5d70*/  @UP1 UMOV UR37, UR5 ;  /* 0x0000000500251c82 */ /* 0x000fe40008000000 */
[----:B------:R-:W-:Y:S01]  /*5d80*/  @UP1 UMOV UR36, UR4 ;  /* 0x0000000400241c82 */ /* 0x000fe20008000000 */
[----:B------:R-:W-:Y:S05]  /*5d90*/  BRA.U !UP0, `(.L_x_99) ;  /* 0x0000000108cc7547 */ /* 0x000fea000b800000 */
[----:B------:R-:W1:Y:S01]  /*5da0*/  LDCU UR9, c[0x0][0xb20] ;  /* 0x00016400ff0977ac */ /* 0x000e620008000800 */
[----:B------:R-:W-:Y:S02]  /*5db0*/  UIMAD.WIDE.U32 UR4, UR62, UR59, URZ ;  /* 0x0000003b3e0472a5 */ /* 0x000fe4000f8e00ff */
[----:B------:R-:W-:Y:S02]  /*5dc0*/  UIMAD.WIDE.U32 UR6, UR63, UR56, URZ ;  /* 0x000000383f0672a5 */ /* 0x000fe4000f8e00ff */
[----:B------:R-:W-:Y:S02]  /*5dd0*/  UIMAD.WIDE.U32 UR10, UR36, UR59, URZ ;  /* 0x0000003b240a72a5 */ /* 0x000fe4000f8e00ff */
[----:B------:R-:W-:Y:S02]  /*5de0*/  UISETP.NE.AND UP0, UPT, UR58, 0x1, UPT ;  /* 0x000000013a00788c */ /* 0x000fe4000bf05270 */
[----:B------:R-:W-:Y:S02]  /*5df0*/  UISETP.NE.AND UP1, UPT, UR45, 0x1, UPT ;  /* 0x000000012d00788c */ /* 0x000fe4000bf25270 */
[----:B------:R-:W-:Y:S02]  /*5e00*/  UISETP.NE.AND UP2, UPT, UR39, 0x1, UPT ;  /* 0x000000012700788c */ /* 0x000fe4000bf45270 */
[----:B------:R-:W-:Y:S01]  /*5e10*/  UIMAD.WIDE.U32 UR12, UR37, UR56, URZ ;  /* 0x00000038250c72a5 */ /* 0x000fe2000f8e00ff */
[----:B------:R-:W-:Y:S01]  /*5e20*/  UMOV UR4, UR5 ;  /* 0x0000000500047c82 */ /* 0x000fe20008000000 */
[----:B------:R-:W-:Y:S01]  /*5e30*/  UMOV UR6, UR11 ;  /* 0x0000000b00067c82 */ /* 0x000fe20008000000 */
[----:B-1----:R-:W-:Y:S03]  /*5e40*/  USHF.R.U32.HI UR8, URZ, UR9, UR4 ;  /* 0x00000009ff087299 */ /* 0x002fe60008011604 */
[----:B------:R-:W-:Y:S02]  /*5e50*/  UMOV UR4, UR7 ;  /* 0x0000000700047c82 */ /* 0x000fe40008000000 */
[----:B------:R-:W-:Y:S02]  /*5e60*/  USHF.R.U32.HI UR5, URZ, UR57, UR4 ;  /* 0x00000039ff057299 */ /* 0x000fe40008011604 */
[----:B------:R-:W-:Y:S02]  /*5e70*/  USEL UR4, UR62, UR8, !UP0 ;  /* 0x000000083e047287 */ /* 0x000fe4000c000000 */
[----:B------:R-:W-:Y:S02]  /*5e80*/  USHF.R.U32.HI UR8, URZ, UR9, UR6 ;  /* 0x00000009ff087299 */ /* 0x000fe40008011606 */
[----:B------:R-:W-:Y:S02]  /*5e90*/  UIMAD.WIDE.U32 UR6, UR4, UR46, URZ ;  /* 0x0000002e040672a5 */ /* 0x000fe4000f8e00ff */
[----:B------:R-:W-:Y:S02]  /*5ea0*/  USEL UR9, UR63, UR5, !UP1 ;  /* 0x000000053f097287 */ /* 0x000fe4000c800000 */
[----:B------:R-:W-:Y:S02]  /*5eb0*/  USEL UR8, UR36, UR8, !UP0 ;  /* 0x0000000824087287 */ /* 0x000fe4000c000000 */
[----:B------:R-:W-:Y:S01]  /*5ec0*/  UIMAD.WIDE.U32 UR10, UR9, UR46, URZ ;  /* 0x0000002e090a72a5 */ /* 0x000fe2000f8e00ff */
[----:B------:R-:W-:Y:S01]  /*5ed0*/  UMOV UR6, UR7 ;  /* 0x0000000700067c82 */ /* 0x000fe20008000000 */
[----:B------:R-:W-:Y:S01]  /*5ee0*/  UMOV UR5, UR13 ;  /* 0x0000000d00057c82 */ /* 0x000fe20008000000 */
[----:B------:R-:W-:Y:S02]  /*5ef0*/  @UP2 USHF.R.U32.HI UR4, URZ, UR47, UR6 ;  /* 0x0000002fff042299 */ /* 0x000fe40008011606 */
[----:B------:R-:W-:Y:S02]  /*5f00*/  USHF.R.U32.HI UR5, URZ, UR57, UR5 ;  /* 0x00000039ff057299 */ /* 0x000fe40008011605 */
[----:B------:R-:W-:Y:S02]  /*5f10*/  UIMAD UR4, UR39, UR4, URZ ;  /* 0x00000004270472a4 */ /* 0x000fe4000f8e02ff */
[----:B------:R-:W-:Y:S02]  /*5f20*/  USEL UR5, UR37, UR5, !UP1 ;  /* 0x0000000525057287 */ /* 0x000fe4000c800000 */
[----:B------:R-:W-:Y:S01]  /*5f30*/  UISETP.GE.AND UP0, UPT, UR8, UR4, UPT ;  /* 0x000000040800728c */ /* 0x000fe2000bf06270 */
[----:B------:R-:W-:Y:S01]  /*5f40*/  UMOV UR6, UR11 ;  /* 0x0000000b00067c82 */ /* 0x000fe20008000000 */
[----:B------:R-:W-:Y:S02]  /*5f50*/  UIMAD.WIDE.U32 UR10, UR8, UR46, URZ ;  /* 0x0000002e080a72a5 */ /* 0x000fe4000f8e00ff */
[----:B------:R-:W-:Y:S04]  /*5f60*/  @UP2 USHF.R.U32.HI UR9, URZ, UR47, UR6 ;  /* 0x0000002fff092299 */ /* 0x000fe80008011606 */
[----:B------:R-:W-:Y:S01]  /*5f70*/  UIMAD UR6, UR39, UR9, URZ ;  /* 0x00000009270672a4 */ /* 0x000fe2000f8e02ff */
[----:B------:R-:W-:Y:S03]  /*5f80*/  UMOV UR4, UR11 ;  /* 0x0000000b00047c82 */ /* 0x000fe60008000000 */
[----:B------:R-:W-:Y:S02]  /*5f90*/  UISETP.GE.OR UP0, UPT, UR5, UR6, UP0 ;  /* 0x000000060500728c */ /* 0x000fe40008706670 */
[----:B------:R-:W-:Y:S02]  /*5fa0*/  USHF.R.U32.HI UR4, URZ, UR47, UR4 ;  /* 0x0000002fff047299 */ /* 0x000fe40008011604 */
[----:B------:R-:W-:Y:S02]  /*5fb0*/  UIMAD.WIDE.U32 UR6, UR5, UR46, URZ ;  /* 0x0000002e050672a5 */ /* 0x000fe4000f8e00ff */
[----:B------:R-:W-:Y:S02]  /*5fc0*/  USEL UR11, UR8, UR4, !UP2 ;  /* 0x00000004080b7287 */ /* 0x000fe4000d000000 */
[----:B------:R-:W-:Y:S02]  /*5fd0*/  UIADD3 UR6, UPT, UPT, -UR5, URZ, URZ ;  /* 0x000000ff05067290 */ /* 0x000fe4000fffe1ff */
[----:B------:R-:W-:Y:S02]  /*5fe0*/  UIADD3 UR10, UPT, UPT, -UR11, URZ, URZ ;  /* 0x000000ff0b0a7290 */ /* 0x000fe4000fffe1ff */
[----:B------:R-:W-:Y:S02]  /*5ff0*/  UIMAD UR6, UR45, UR6, UR37 ;  /* 0x000000062d0672a4 */ /* 0x000fe4000f8e0225 */
[----:B------:R-:W-:Y:S01]  /*6000*/  UIMAD UR10, UR39, UR10, UR8 ;  /* 0x0000000a270a72a4 */ /* 0x000fe2000f8e0208 */
[----:B------:R-:W-:Y:S01]  /*6010*/  @!UP0 UMOV UR4, UR7 ;  /* 0x0000000700048c82 */ /* 0x000fe20008000000 */
[----:B------:R-:W-:Y:S02]  /*6020*/  UIADD3 UR7, UPT, UPT, -UR8, URZ, URZ ;  /* 0x000000ff08077290 */ /* 0x000fe4000fffe1ff */
[----:B------:R-:W-:Y:S04]  /*6030*/  @!UP0 USHF.R.U32.HI UR4, URZ, UR47, UR4 ;  /* 0x0000002fff048299 */ /* 0x000fe80008011604 */
[----:B------:R-:W-:Y:S04]  /*6040*/  @!UP0 USEL UR4, UR5, UR4, !UP2 ;  /* 0x0000000405048287 */ /* 0x000fe8000d000000 */
[----:B------:R-:W-:Y:S02]  /*6050*/  @!UP0 UIMAD UR9, UR9, UR10, UR4 ;  /* 0x0000000a090982a4 */ /* 0x000fe4000f8e0204 */
[----:B------:R-:W-:Y:S02]  /*6060*/  @!UP0 UIADD3 UR10, UPT, UPT, UR11, -UR4, URZ ;  /* 0x800000040b0a8290 */ /* 0x000fe4000fffe0ff */
[----:B------:R-:W-:Y:S02]  /*6070*/  UIMAD UR4, UR58, UR7, UR36 ;  /* 0x000000073a0472a4 */ /* 0x000fe4000f8e0224 */
[----:B------:R-:W-:Y:S03]  /*6080*/  @!UP0 UIMAD UR8, UR10, UR39, UR5 ;  /* 0x000000270a0882a4 */ /* 0x000fe6000f8e0205 */
[----:B------:R-:W-:Y:S02]  /*6090*/  @!UP0 UMOV UR5, UR9 ;  /* 0x0000000900058c82 */ /* 0x000fe40008000000 */
[----:B------:R-:W-:Y:S02]  /*60a0*/  UIMAD UR37, UR5, UR45, UR6 ;  /* 0x0000002d052572a4 */ /* 0x000fe4000f8e0206 */
[----:B------:R-:W-:Y:S11]  /*60b0*/  UIMAD UR36, UR8, UR58, UR4 ;  /* 0x0000003a082472a4 */ /* 0x000ff6000f8e0204 */
[----:B------:R-:W-:Y:S01]  /*60c0*/  @!UPT UIADD3 URZ, UPT, UPT, URZ, URZ, URZ ;  /* 0x000000fffffff290 */ /* 0x000fe2000fffe0ff */
.L_x_99:
[----:B------:R-:W-:Y:S01]  /*60d0*/  UISETP.NE.AND UP0, UPT, UR38, 0x1, UPT ;  /* 0x000000012600788c */ /* 0x000fe2000bf05270 */
[----:B------:R-:W-:Y:S01]  /*60e0*/  @P0 SHF.R.U32.HI R4, RZ, 0x10, R5 ;  /* 0x00000010ff040819 */ /* 0x000fe20000011605 */
[----:B------:R-:W-:Y:S01]  /*60f0*/  USHF.L.U32 UR41, UR28, 0x6, URZ ;  /* 0x000000061c297899 */ /* 0x000fe200080006ff */
[----:B------:R-:W-:Y:S02]  /*6100*/  R2UR UR11, R104 ;  /* 0x00000000680b72ca */ /* 0x000fe400000e0000 */
[----:B------:R-:W-:Y:S06]  /*6110*/  @P0 R2UR UR11, R4 ;  /* 0x00000000040b02ca */ /* 0x000fec00000e0000 */
[----:B------:R-:W1:Y:S07]  /*6120*/  @!UP0 LDCU.128 UR12, c[0x0][0xb10] ;  /* 0x00016200ff0c87ac */ /* 0x000e6e0008000c00 */
[----:B------:R-:W-:Y:S01]  /*6130*/  IMAD.U32 R104, RZ, RZ, UR11 ;  /* 0x0000000bff687e24 */ /* 0x000fe2000f8e00ff */
[----:B------:R-:W2:Y:S01]  /*6140*/  @!UP0 LDCU UR5, c[0x0][0xb0c] ;  /* 0x00016180ff0587ac */ /* 0x000ea20008000800 */
[----:B------:R-:W3:Y:S01]  /*6150*/  @!UP0 LDCU UR10, c[0x0][0xb20] ;  /* 0x00016400ff0a87ac */ /* 0x000ee20008000800 */
[----:B------:R-:W-:Y:S02]  /*6160*/  UIADD3 UR11, UPT, UPT, UR49, 0x200, URZ ;  /* 0x00000200310b7890 */ /* 0x000fe4000fffe0ff */
[----:B-1----:R-:W-:Y:S02]  /*6170*/  UIMAD.WIDE.U32 UR8, UR37, UR12, URZ ;  /* 0x0000000c250872a5 */ /* 0x002fe4000f8e00ff */
[----:B------:R-:W-:Y:S02]  /*6180*/  UIMAD.WIDE.U32 UR6, UR36, UR15, URZ ;  /* 0x0000000f240672a5 */ /* 0x000fe4000f8e00ff */
[----:B------:R-:W-:Y:S03]  /*6190*/  @!UP0 UISETP.NE.AND UP1, UPT, UR14, 0x1, UPT ;  /* 0x000000010e00888c */ /* 0x000fe6000bf25270 */
[----:B------:R-:W-:Y:S01]  /*61a0*/  @!UP0 UMOV UR4, UR9 ;  /* 0x0000000900048c82 */ /* 0x000fe20008000000 */
[----:B--2---:R-:W-:Y:S02]  /*61b0*/  @!UP0 UISETP.NE.AND UP2, UPT, UR5, 0x1, UPT ;  /* 0x000000010500888c */ /* 0x004fe4000bf45270 */
[----:B------:R-:W-:Y:S01]  /*61c0*/  @!UP0 USHF.R.U32.HI UR4, URZ, UR13, UR4 ;  /* 0x0000000dff048299 */ /* 0x000fe20008011604 */
[----:B------:R-:W-:Y:S02]  /*61d0*/  @!UP0 UMOV UR6, UR7 ;  /* 0x0000000700068c82 */ /* 0x000fe40008000000 */
[----:B---3--:R-:W-:Y:S02]  /*61e0*/  @!UP0 USHF.R.U32.HI UR6, URZ, UR10, UR6 ;  /* 0x0000000aff068299 */ /* 0x008fe40008011606 */
[----:B------:R-:W-:Y:S02]  /*61f0*/  @!UP0 USEL UR7, UR37, UR4, !UP2 ;  /* 0x0000000425078287 */ /* 0x000fe4000d000000 */
[----:B------:R-:W-:Y:S04]  /*6200*/  @!UP0 USEL UR6, UR36, UR6, !UP1 ;  /* 0x0000000624068287 */ /* 0x000fe8000c800000 */
[----:B------:R-:W-:Y:S02]  /*6210*/  @!UP0 UIADD3 UR4, UPT, UPT, -UR7, UR6, URZ ;  /* 0x0000000607048290 */ /* 0x000fe4000fffe1ff */
[----:B------:R-:W-:Y:S02]  /*6220*/  @!UP0 UIADD3 UR6, UPT, UPT, UR7, -UR6, URZ ;  /* 0x8000000607068290 */ /* 0x000fe4000fffe0ff */
[----:B------:R-:W-:Y:S02]  /*6230*/  @!UP0 UIMAD UR37, UR4, UR5, UR37 ;  /* 0x00000005042582a4 */ /* 0x000fe4000f8e0225 */
[----:B------:R-:W-:Y:S02]  /*6240*/  @!UP0 UIMAD UR36, UR6, UR14, UR36 ;  /* 0x0000000e062482a4 */ /* 0x000fe4000f8e0224 */
[----:B------:R-:W-:Y:S09]  /*6250*/  ULOP3.LUT UP0, URZ, UR11, 0x1b0, URZ, 0xc0, !UPT ;  /* 0x000001b00bff7892 */ /* 0x000ff2000f80c0ff */
[----:B------:R-:W-:Y:S05]  /*6260*/  BRA.U !UP0, `(.L_x_100) ;  /* 0x00000001087c7547 */ /* 0x000fea000b800000 */
[----:B------:R-:W1:Y:S01]  /*6270*/  LDCU.64 UR8, c[0x4][0x80] ;  /* 0x01001000ff0877ac */ /* 0x000e620008000a00 */
[----:B------:R-:W-:Y:S01]  /*6280*/  MOV R16, 0x0 ;  /* 0x0000000000107802 */ /* 0x000fe20000000f00 */
[----:B------:R-:W-:Y:S02]  /*6290*/  HFMA2 R12, -RZ, RZ, 0, 5.9604644775390625e-08 ;  /* 0x00000001ff0c7431 */ /* 0x000fe400000001ff */
[----:B------:R-:W-:Y:S01]  /*62a0*/  IMAD.MOV.U32 R8, RZ, RZ, 0x70 ;  /* 0x00000070ff087424 */ /* 0x000fe200078e00ff */
[----:B------:R2:W3:Y:S01]  /*62b0*/  LDC.64 R14, c[0x4][R16] ;  /* 0x01000000100e7b82 */ /* 0x0004e20000000a00 */
[----:B------:R-:W4:Y:S01]  /*62c0*/  LDCU.64 UR6, c[0x4][0x88] ;  /* 0x01001100ff0677ac */ /* 0x000f220008000a00 */
[----:B------:R-:W-:Y:S01]  /*62d0*/  IMAD.MOV.U32 R13, RZ, RZ, RZ ;  /* 0x000000ffff0d7224 */ /* 0x000fe200078e00ff */
[----:B------:R-:W2:Y:S01]  /*62e0*/  LDCU.64 UR4, c[0x4][0x8] ;  /* 0x01000100ff0477ac */ /* 0x000ea20008000a00 */
[----:B-1----:R-:W-:Y:S01]  /*62f0*/  MOV R5, UR9 ;  /* 0x0000000900057c02 */ /* 0x002fe20008000f00 */
[----:B------:R-:W-:Y:S01]  /*6300*/  IMAD.U32 R4, RZ, RZ, UR8 ;  /* 0x00000008ff047e24 */ /* 0x000fe2000f8e00ff */
[----:B----4-:R-:W-:Y:S01]  /*6310*/  MOV R7, UR7 ;  /* 0x0000000700077c02 */ /* 0x010fe20008000f00 */
[----:B------:R-:W-:Y:S01]  /*6320*/  IMAD.U32 R6, RZ, RZ, UR6 ;  /* 0x00000006ff067e24 */ /* 0x000fe2000f8e00ff */
[----:B--2---:R-:W-:Y:S01]  /*6330*/  MOV R11, UR5 ;  /* 0x00000005000b7c02 */ /* 0x004fe20008000f00 */
[----:B------:R-:W-:Y:S02]  /*6340*/  IMAD.U32 R10, RZ, RZ, UR4 ;  /* 0x00000004ff0a7e24 */ /* 0x000fe4000f8e00ff */
[----:B------:R-:W-:Y:S07]  /*6350*/  LEPC R20, `(.L_x_101) ;  /* 0x000000001014794e */ /* 0x000fee0000000000 */
[----:B---3-5:R-:W-:Y:S05]  /*6360*/  CALL.ABS.NOINC R14 ;  /* 0x000000000e007343 */ /* 0x028fea0003c00000 */
.L_x_101:
[----:B------:R-:W1:Y:S01]  /*6370*/  LDCU.64 UR8, c[0x4][0x80] ;  /* 0x01001000ff0877ac */ /* 0x000e620008000a00 */
[----:B------:R-:W2:Y:S01]  /*6380*/  LDC.64 R16, c[0x4][R16] ;  /* 0x0100000010107b82 */ /* 0x000ea20000000a00 */
[----:B------:R-:W-:Y:S02]  /*6390*/  HFMA2 R12, -RZ, RZ, 0, 5.9604644775390625e-08 ;  /* 0x00000001ff0c7431 */ /* 0x000fe400000001ff */
[----:B------:R-:W-:Y:S02]  /*63a0*/  IMAD.MOV.U32 R8, RZ, RZ, 0x70 ;  /* 0x00000070ff087424 */ /* 0x000fe400078e00ff */
[----:B------:R-:W-:Y:S01]  /*63b0*/  IMAD.MOV.U32 R13, RZ, RZ, RZ ;  /* 0x000000ffff0d7224 */ /* 0x000fe200078e00ff */
[----:B------:R-:W3:Y:S01]  /*63c0*/  LDCU.64 UR6, c[0x4][0x88] ;  /* 0x01001100ff0677ac */ /* 0x000ee20008000a00 */
[----:B------:R-:W4:Y:S01]  /*63d0*/  LDCU.64 UR4, c[0x4][0x8] ;  /* 0x01000100ff0477ac */ /* 0x000f220008000a00 */
[----:B-1----:R-:W-:Y:S02]  /*63e0*/  MOV R4, UR8 ;  /* 0x0000000800047c02 */ /* 0x002fe40008000f00 */
[----:B------:R-:W-:Y:S02]  /*63f0*/  MOV R5, UR9 ;  /* 0x0000000900057c02 */ /* 0x000fe40008000f00 */
[----:B---3--:R-:W-:Y:S01]  /*6400*/  MOV R7, UR7 ;  /* 0x0000000700077c02 */ /* 0x008fe20008000f00 */
[----:B------:R-:W-:Y:S01]  /*6410*/  IMAD.U32 R6, RZ, RZ, UR6 ;  /* 0x00000006ff067e24 */ /* 0x000fe2000f8e00ff */
[----:B----4-:R-:W-:Y:S01]  /*6420*/  MOV R11, UR5 ;  /* 0x00000005000b7c02 */ /* 0x010fe20008000f00 */
[----:B------:R-:W-:Y:S02]  /*6430*/  IMAD.U32 R10, RZ, RZ, UR4 ;  /* 0x00000004ff0a7e24 */ /* 0x000fe4000f8e00ff */
[----:B------:R-:W-:Y:S07]  /*6440*/  LEPC R20, `(.L_x_100) ;  /* 0x000000001014794e */ /* 0x000fee0000000000 */
[----:B--2---:R-:W-:Y:S05]  /*6450*/  CALL.ABS.NOINC R16 ;  /* 0x0000000010007343 */ /* 0x004fea0003c00000 */
.L_x_100:
[----:B------:R-:W-:Y:S02]  /*6460*/  R2UR UR6, R95 ;  /* 0x000000005f0672ca */ /* 0x000fe400000e0000 */
[----:B------:R-:W-:Y:S02]  /*6470*/  R2UR UR5, R90 ;  /* 0x000000005a0572ca */ /* 0x000fe400000e0000 */
[----:B------:R-:W-:Y:S02]  /*6480*/  R2UR UR4, R89 ;  /* 0x00000000590472ca */ /* 0x000fe400000e0000 */
[----:B------:R-:W-:Y:S02]  /*6490*/  ISETP.NE.U32.AND P4, PT, R78, RZ, PT ;  /* 0x000000ff4e00720c */ /* 0x000fe40003f85070 */
[----:B------:R-:W-:Y:S02]  /*64a0*/  ISETP.NE.U32.AND P2, PT, RZ, UR60, PT ;  /* 0x0000003cff007c0c */ /* 0x000fe4000bf45070 */
[----:B------:R-:W-:Y:S02]  /*64b0*/  ISETP.NE.AND.EX P4, PT, R79, RZ, PT, P4 ;  /* 0x000000ff4f00720c */ /* 0x000fe40003f85340 */
[----:B------:R-:W-:Y:S01]  /*64c0*/  ISETP.NE.AND.EX P2, PT, RZ, UR61, PT, P2 ;  /* 0x0000003dff007c0c */ /* 0x000fe2000bf45320 */
[----:B------:R-:W-:Y:S02]  /*64d0*/  UISETP.NE.AND UP2, UPT, UR6, URZ, UPT ;  /* 0x000000ff0600728c */ /* 0x000fe4000bf45270 */
[----:B------:R-:W-:Y:S04]  /*64e0*/  UISETP.NE.U32.AND UP0, UPT, UR5, URZ, UPT ;  /* 0x000000ff0500728c */ /* 0x000fe8000bf05070 */
[----:B------:R-:W-:Y:S01]  /*64f0*/  UISETP.NE.AND.EX UP1, UPT, UR4, URZ, UPT, UP0 ;  /* 0x000000ff0400728c */ /* 0x000fe2000bf25300 */
[----:B------:R-:W-:Y:S01]  /*6500*/  PLOP3.LUT P1, PT, PT, PT, UP2, 0x80, 0x8 ;  /* 0x000000000008781c */ /* 0x000fe20003f2f028 */
[----:B------:R-:W-:Y:S03]  /*6510*/  UPLOP3.LUT UP0, UPT, UPT, UPT, UPT, 0x40, 0x4 ;  /* 0x000000000004789c */ /* 0x000fe60003f0e870 */
[----:B------:R-:W-:Y:S06]  /*6520*/  @UP2 UPLOP3.LUT UP0, UPT, UPT, UPT, UP1, 0x80, 0x8 ;  /* 0x000000000008289c */ /* 0x000fec0003f0f010 */
[----:B------:R-:W-:Y:S01]  /*6530*/  PLOP3.LUT P0, PT, PT, PT, UP0, 0x80, 0x8 ;  /* 0x000000000008781c */ /* 0x000fe20003f0f008 */
[----:B------:R-:W-:Y:S01]  /*6540*/  @!UPT UIADD3 URZ, UPT, UPT, URZ, URZ, URZ ;  /* 0x000000fffffff290 */ /* 0x000fe2000fffe0ff */
[----:B------:R-:W-:Y:S11]  /*6550*/  BRA.U !UP1, `(.L_x_102) ;  /* 0x0000000109407547 */ /* 0x000ff6000b800000 */
[----:B------:R-:W-:Y:S01]  /*6560*/  UISETP.NE.U32.AND UP0, UPT, UR60, URZ, UPT ;  /* 0x000000ff3c00728c */ /* 0x000fe2000bf05070 */
[----:B------:R-:W-:Y:S01]  /*6570*/  R2UR UR6, R90 ;  /* 0x000000005a0672ca */ /* 0x000fe200000e0000 */
[----:B------:R-:W1:Y:S01]  /*6580*/  LDCU.64 UR8, c[0x0][0x358] ;  /* 0x00006b00ff0877ac */ /* 0x000e620008000a00 */
[----:B------:R-:W-:Y:S02]  /*6590*/  HFMA2 R87, -RZ, RZ, 0, 5.9604644775390625e-08 ;  /* 0x00000001ff577431 */ /* 0x000fe400000001ff */
[----:B------:R-:W-:Y:S01]  /*65a0*/  IMAD.MOV.U32 R0, RZ, RZ, 0x1 ;  /* 0x00000001ff007424 */ /* 0x000fe200078e00ff */
[----:B------:R-:W-:Y:S06]  /*65b0*/  UISETP.NE.AND.EX UP0, UPT, UR61, URZ, UPT, UP0 ;  /* 0x000000ff3d00728c */ /* 0x000fec000bf05300 */
[----:B------:R-:W-:Y:S05]  /*65c0*/  PLOP3.LUT P3, PT, PT, PT, UP0, 0x80, 0x8 ;  /* 0x000000000008781c */ /* 0x000fea0003f6f008 */
[----:B------:R-:W2:Y:S01]  /*65d0*/  @UP0 LDCU.64 UR4, c[0x0][0x888] ;  /* 0x00011100ff0407ac */ /* 0x000ea20008000a00 */
[----:B------:R-:W-:Y:S07]  /*65e0*/  @UP0 UIMAD UR6, UR53, UR6, URZ ;  /* 0x00000006350602a4 */ /* 0x000fee000f8e02ff */
[----:B------:R-:W-:Y:S01]  /*65f0*/  @!P3 PRMT R87, R0, 0x7610, R87 ;  /* 0x000076100057b816 */ /* 0x000fe20000000057 */
[----:B--2---:R-:W-:Y:S06]  /*6600*/  @UP0 UIMAD.WIDE UR4, UR6, 0x4, UR4 ;  /* 0x00000004060408a5 */ /* 0x004fec000f8e0204 */
[----:B------:R-:W-:Y:S02]  /*6610*/  IMAD.U32 R4, RZ, RZ, UR4 ;  /* 0x00000004ff047e24 */ /* 0x000fe4000f8e00ff */
[----:B------:R-:W-:Y:S03]  /*6620*/  IMAD.U32 R5, RZ, RZ, UR5 ;  /* 0x00000005ff057e24 */ /* 0x000fe6000f8e00ff */
[----:B------:R-:W2:Y:S02]  /*6630*/  @!UP0 LDCU UR4, c[0x0][0x880] ;  /* 0x00011000ff0487ac */ /* 0x000ea40008000800 */
[----:B-1---5:R1:W5:Y:S02]  /*6640*/  @P3 LDG.E R41, desc[UR8][R4.64] ;  /* 0x0000000804293981 */ /* 0x022364000c1e1900 */
[----:B-12---:R-:W-:Y:S02]  /*6650*/  @!P3 MOV R41, UR4 ;  /* 0x000000040029bc02 */ /* 0x006fe40008000f00 */
.L_x_102:
[----:B------:R-:W-:Y:S05]  /*6660*/  @!P4 BRA `(.L_x_103) ;  /* 0x000000000024c947 */ /* 0x000fea0003800000 */
[----:B------:R-:W-:Y:S01]  /*6670*/  ISETP.NE.U32.AND P3, PT, R76, RZ, PT ;  /* 0x000000ff4c00720c */ /* 0x000fe20003f65070 */
[----:B------:R-:W1:Y:S03]  /*6680*/  LDCU.64 UR4, c[0x0][0x358] ;  /* 0x00006b00ff0477ac */ /* 0x000e660008000a00 */
[----:B------:R-:W-:Y:S11]  /*6690*/  ISETP.NE.AND.EX P3, PT, R77, RZ, PT, P3 ;  /* 0x000000ff4d00720c */ /* 0x000ff60003f65330 */
[----:B------:R-:W-:Y:S02]  /*66a0*/  @!UPT UIADD3 URZ, UPT, UPT, URZ, URZ, URZ ;  /* 0x000000fffffff290 */ /* 0x000fe4000fffe0ff */
[----:B------:R-:W2:Y:S01]  /*66b0*/  @P3 LDC.64 R4, c[0x0][0x8a8] ;  /* 0x00022a00ff043b82 */ /* 0x000ea20000000a00 */
[----:B------:R-:W-:Y:S04]  /*66c0*/  @P3 IMAD R0, R78, UR53, RZ ;  /* 0x000000354e003c24 */ /* 0x000fe8000f8e02ff */
[----:B--2---:R-:W-:Y:S05]  /*66d0*/  @P3 IMAD.WIDE R4, R0, 0x4, R4 ;  /* 0x0000000400043825 */ /* 0x004fea00078e0204 */
[----:B-1---5:R1:W5:Y:S02]  /*66e0*/  @P3 LDG.E R38, desc[UR4][R4.64] ;  /* 0x0000000404263981 */ /* 0x022364000c1e1900 */
[----:B-1----:R-:W2:Y:S02]  /*66f0*/  @!P3 LDC R38, c[0x0][0x8a0] ;  /* 0x00022800ff26bb82 */ /* 0x002ea40000000800 */
.L_x_103:
[----:B-----5:R-:W-:Y:S01]  /*6700*/  FSETP.NEU.AND P4, PT, R41, RZ, PT ;  /* 0x000000ff2900720b */ /* 0x020fe20003f8d000 */
[----:B------:R-:W1:Y:S01]  /*6710*/  LDCU.128 UR8, c[0x0][0xa80] ;  /* 0x00015000ff0877ac */ /* 0x000e620008000c00 */
[----:B------:R-:W-:Y:S01]  /*6720*/  SEL R5, RZ, 0xffffffff, P2 ;  /* 0xffffffffff057807 */ /* 0x000fe20001000000 */
[----:B------:R-:W-:Y:S01]  /*6730*/  IMAD.U32 R114, RZ, RZ, UR50 ;  /* 0x00000032ff727e24 */ /* 0x000fe2000f8e00ff */
[----:B------:R-:W-:Y:S01]  /*6740*/  @P1 LOP3.LUT P2, RZ, R87, 0xff, RZ, 0xc0, !PT ;  /* 0x000000ff57ff1812 */ /* 0x000fe2000784c0ff */
[----:B------:R-:W-:Y:S01]  /*6750*/  IMAD.SHL.U32 R101, R97, 0x10, RZ ;  /* 0x0000001061657824 */ /* 0x000fe200078e00ff */
[----:B------:R-:W-:Y:S01]  /*6760*/  @P1 SEL R4, RZ, 0xffffffff, P4 ;  /* 0xffffffffff041807 */ /* 0x000fe20002000000 */
[----:B------:R-:W-:Y:S01]  /*6770*/  IMAD.SHL.U32 R114, R114, 0x2000, RZ ;  /* 0x0000200072727824 */ /* 0x000fe200078e00ff */
[----:B------:R-:W-:Y:S01]  /*6780*/  LEA R108, R36, UR49, 0x3 ;  /* 0x00000031246c7c11 */ /* 0x000fe2000f8e18ff */
[----:B------:R-:W-:Y:S01]  /*6790*/  ULOP3.LUT UR4, UR55, 0x1, URZ, 0x3c, !UPT ;  /* 0x0000000137047892 */ /* 0x000fe2000f8e3cff */
[----:B------:R-:W-:Y:S01]  /*67a0*/  @P0 SEL R4, R5, R4, !P2 ;  /* 0x0000000405040207 */ /* 0x000fe20005000000 */
[----:B------:R-:W-:Y:S01]  /*67b0*/  USHF.L.U32 UR12, UR52, 0x7, URZ ;  /* 0x00000007340c7899 */ /* 0x000fe200080006ff */
[----:B------:R-:W-:Y:S01]  /*67c0*/  SHF.L.U32 R3, R85, 0x1f, RZ ;  /* 0x0000001f55037819 */ /* 0x000fe200000006ff */
[----:B------:R-:W-:Y:S01]  /*67d0*/  IMAD.IADD R112, R99, 0x1, R114 ;  /* 0x0000000163707824 */ /* 0x000fe200078e0272 */
[----:B------:R-:W-:Y:S01]  /*67e0*/  @P1 LOP3.LUT R4, R4, 0x1, RZ, 0xc0, !PT ;  /* 0x0000000104041812 */ /* 0x000fe200078ec0ff */
[----:B------:R-:W-:Y:S01]  /*67f0*/  IMAD.U32 R46, RZ, RZ, UR4 ;  /* 0x00000004ff2e7e24 */ /* 0x000fe2000f8e00ff */
[----:B------:R-:W-:Y:S01]  /*6800*/  R2UR UR6, R92 ;  /* 0x000000005c0672ca */ /* 0x000fe200000e0000 */
[----:B------:R-:W-:Y:S01]  /*6810*/  IMAD.U32 R107, RZ, RZ, UR12 ;  /* 0x0000000cff6b7e24 */ /* 0x000fe2000f8e00ff */
[----:B------:R-:W-:Y:S01]  /*6820*/  ISETP.NE.U32.OR P6, PT, R4, 0x1, !P1 ;  /* 0x000000010400780c */ /* 0x000fe20004fc5470 */
[----:B------:R-:W-:Y:S01]  /*6830*/  IMAD.U32 R4, RZ, RZ, UR50 ;  /* 0x00000032ff047e24 */ /* 0x000fe2000f8e00ff */
[----:B-1----:R-:W-:Y:S01]  /*6840*/  UIMAD.WIDE.U32 UR4, UR12, UR9, URZ ;  /* 0x000000090c0472a5 */ /* 0x002fe2000f8e00ff */
[----:B------:R-:W-:Y:S01]  /*6850*/  R2UR UR13, R91 ;  /* 0x000000005b0d72ca */ /* 0x000fe200000e0000 */
[----:B------:R-:W-:Y:S01]  /*6860*/  UISETP.NE.AND UP0, UPT, UR8, 0x1, UPT ;  /* 0x000000010800788c */ /* 0x000fe2000bf05270 */
[----:B------:R-:W-:Y:S01]  /*6870*/  PLOP3.LUT P3, PT, PT, PT, UP1, 0x80, 0x8 ;  /* 0x000000000008781c */ /* 0x000fe20003f6f018 */
[----:B------:R-:W-:Y:S01]  /*6880*/  IMAD.SHL.U32 R100, R96, 0x10, RZ ;  /* 0x0000001060647824 */ /* 0x000fe200078e00ff */
[----:B------:R-:W-:Y:S01]  /*6890*/  LEA R0, R4, UR49, 0x3 ;  /* 0x0000003104007c11 */ /* 0x000fe2000f8e18ff */
[----:B------:R-:W-:Y:S01]  /*68a0*/  IMAD.IADD R103, R112, 0x1, R101 ;  /* 0x0000000170677824 */ /* 0x000fe200078e0265 */
[----:B------:R-:W-:Y:S01]  /*68b0*/  UMOV UR4, UR5 ;  /* 0x0000000500047c82 */ /* 0x000fe20008000000 */
[----:B------:R-:W-:Y:S01]  /*68c0*/  LOP3.LUT P5, R109, R87, 0xff, RZ, 0xc0, !PT ;  /* 0x000000ff576d7812 */ /* 0x000fe200078ac0ff */
[----:B------:R-:W-:Y:S01]  /*68d0*/  USHF.R.U32.HI UR4, URZ, UR10, UR4 ;  /* 0x0000000aff047299 */ /* 0x000fe20008011604 */
[----:B------:R-:W-:Y:S01]  /*68e0*/  SEL R4, RZ, 0xffffffff, P4 ;  /* 0xffffffffff047807 */ /* 0x000fe20002000000 */
[----:B------:R-:W-:Y:S01]  /*68f0*/  BSSY B1, `(.L_x_104) ;  /* 0x000003f000017945 */ /* 0x000fe20003800000 */
[----:B------:R-:W-:Y:S01]  /*6900*/  @P6 SHF.L.U32 R7, R46, 0x1f, RZ ;  /* 0x0000001f2e076819 */ /* 0x000fe200000006ff */
[----:B------:R-:W-:Y:S01]  /*6910*/  USEL UR4, UR12, UR4, !UP0 ;  /* 0x000000040c047287 */ /* 0x000fe2000c000000 */
[----:B------:R-:W-:Y:S01]  /*6920*/  IMAD.MOV.U32 R113, RZ, RZ, 0x1 ;  /* 0x00000001ff717424 */ /* 0x000fe200078e00ff */
[----:B------:R-:W-:Y:S01]  /*6930*/  UISETP.NE.AND UP0, UPT, UR11, 0x1, UPT ;  /* 0x000000010b00788c */ /* 0x000fe2000bf05270 */
[----:B------:R-:W1:Y:S01]  /*6940*/  @P6 SYNCS.PHASECHK.TRANS64.TRYWAIT P1, [R0+URZ+0xa0], R7 ;  /* 0x0000a007000065a7 */ /* 0x000e6200080211ff */
[----:B------:R-:W-:Y:S01]  /*6950*/  IMAD.IADD R39, R37, 0x1, R2 ;  /* 0x0000000125277824 */ /* 0x000fe200078e0202 */
[----:B------:R-:W-:Y:S01]  /*6960*/  UIMAD.WIDE.U32 UR6, UR4, UR6, URZ ;  /* 0x00000006040672a5 */ /* 0x000fe2000f8e00ff */
[----:B------:R-:W-:Y:S01]  /*6970*/  IMAD.U32 R106, RZ, RZ, UR4 ;  /* 0x00000004ff6a7e24 */ /* 0x000fe2000f8e00ff */
[----:B------:R-:W-:Y:S01]  /*6980*/  @P3 SEL R4, R5, R4, !P5 ;  /* 0x0000000405043207 */ /* 0x000fe20006800000 */
[----:B------:R-:W-:Y:S01]  /*6990*/  IMAD R8, RZ, RZ, -UR4 ;  /* 0x80000004ff087e24 */ /* 0x000fe2000f8e02ff */
[----:B------:R-:W-:Y:S01]  /*69a0*/  PLOP3.LUT P2, PT, PT, PT, UP0, 0x80, 0x8 ;  /* 0x000000000008781c */ /* 0x000fe20003f4f008 */
[----:B------:R-:W-:Y:S01]  /*69b0*/  IMAD.U32 R105, RZ, RZ, UR4 ;  /* 0x00000004ff697e24 */ /* 0x000fe2000f8e00ff */
[----:B------:R-:W-:Y:S01]  /*69c0*/  LOP3.LUT R4, R4, 0x1, RZ, 0xc0, !PT ;  /* 0x0000000104047812 */ /* 0x000fe200078ec0ff */
[----:B------:R-:W-:Y:S01]  /*69d0*/  UMOV UR5, UR7 ;  /* 0x0000000700057c82 */ /* 0x000fe20008000000 */
[----:B------:R-:W-:Y:S01]  /*69e0*/  IMAD R107, R8, UR8, R107 ;  /* 0x00000008086b7c24 */ /* 0x000fe2000f8e026b */
[----:B------:R-:W-:Y:S01]  /*69f0*/  USHF.R.U32.HI UR5, URZ, UR13, UR5 ;  /* 0x0000000dff057299 */ /* 0x000fe20008011605 */
[----:B------:R-:W-:Y:S01]  /*6a00*/  P2R R111, PR, RZ, 0x40 ;  /* 0x00000040ff6f7803 */ /* 0x000fe20000000000 */
[----:B------:R-:W-:Y:S01]  /*6a10*/  IMAD.U32 R116, RZ, RZ, UR50 ;  /* 0x00000032ff747e24 */ /* 0x000fe2000f8e00ff */
[----:B------:R-:W-:Y:S02]  /*6a20*/  CS2R R74, SRZ ;  /* 0x00000000004a7805 */ /* 0x000fe4000001ff00 */
[----:B------:R-:W-:Y:S01]  /*6a30*/  CS2R R72, SRZ ;  /* 0x0000000000487805 */ /* 0x000fe2000001ff00 */
[----:B------:R3:W4:Y:S01]  /*6a40*/  SYNCS.PHASECHK.TRANS64.TRYWAIT P0, [R108+URZ+0xf0], R3 ;  /* 0x0000f0036c0075a7 */ /* 0x00072200080011ff */
[----:B------:R-:W-:Y:S01]  /*6a50*/  SEL R106, R106, UR5, !P2 ;  /* 0x000000056a6a7c07 */ /* 0x000fe2000d000000 */
[----:B------:R-:W-:Y:S01]  /*6a60*/  IMAD.IADD R102, R112, 0x1, R100 ;  /* 0x0000000170667824 */ /* 0x000fe200078e0264 */
[----:B------:R-:W-:Y:S01]  /*6a70*/  ISETP.NE.U32.AND P2, PT, R4, 0x1, PT ;  /* 0x000000010400780c */ /* 0x000fe20003f45070 */
[----:B------:R-:W-:Y:S01]  /*6a80*/  IMAD.IADD R47, R98, 0x1, R103 ;  /* 0x00000001622f7824 */ /* 0x000fe200078e0267 */
[----:B------:R-:W-:Y:S01]  /*6a90*/  CS2R R66, SRZ ;  /* 0x0000000000427805 */ /* 0x000fe2000001ff00 */
[----:B------:R-:W-:Y:S01]  /*6aa0*/  IMAD.MOV R6, RZ, RZ, -R106 ;  /* 0x000000ffff067224 */ /* 0x000fe200078e0a6a */
[----:B------:R-:W-:Y:S02]  /*6ab0*/  P2R R115, PR, RZ, 0x4 ;  /* 0x00000004ff737803 */ /* 0x000fe40000000000 */
[----:B------:R-:W-:Y:S02]  /*6ac0*/  CS2R R64, SRZ ;  /* 0x0000000000407805 */ /* 0x000fe4000001ff00 */
[----:B------:R-:W-:Y:S01]  /*6ad0*/  CS2R R58, SRZ ;  /* 0x00000000003a7805 */ /* 0x000fe2000001ff00 */
[----:B------:R-:W-:Y:S01]  /*6ae0*/  IMAD R105, R6, UR11, R105 ;  /* 0x0000000b06697c24 */ /* 0x000fe2000f8e0269 */
[----:B------:R-:W-:Y:S02]  /*6af0*/  CS2R R56, SRZ ;  /* 0x0000000000387805 */ /* 0x000fe4000001ff00 */
[----:B------:R-:W-:Y:S02]  /*6b00*/  CS2R R50, SRZ ;  /* 0x0000000000327805 */ /* 0x000fe4000001ff00 */
[----:B------:R-:W-:Y:S02]  /*6b10*/  CS2R R48, SRZ ;  /* 0x0000000000307805 */ /* 0x000fe4000001ff00 */
[----:B-1----:R-:W-:Y:S01]  /*6b20*/  @P6 SEL R113, RZ, 0x1, !P1 ;  /* 0x00000001ff716807 */ /* 0x002fe20004800000 */
[----:B---3--:R-:W-:Y:S06]  /*6b30*/  @!P6 BRA `(.L_x_105) ;  /* 0x000000000068e947 */ /* 0x008fec0003800000 */
[----:B------:R-:W-:Y:S01]  /*6b40*/  ISETP.NE.AND P1, PT, R113, RZ, PT ;  /* 0x000000ff7100720c */ /* 0x000fe20003f25270 */
[----:B------:R-:W-:Y:S01]  /*6b50*/  BSSY B0, `(.L_x_106) ;  /* 0x000000d000007945 */ /* 0x000fe20003800000 */
[----:B------:R-:W-:Y:S02]  /*6b60*/  CS2R R50, SRZ ;  /* 0x0000000000327805 */ /* 0x000fe4000001ff00 */
[----:B------:R-:W-:Y:S02]  /*6b70*/  CS2R R48, SRZ ;  /* 0x0000000000307805 */ /* 0x000fe4000001ff00 */
[----:B------:R-:W-:Y:S02]  /*6b80*/  CS2R R58, SRZ ;  /* 0x00000000003a7805 */ /* 0x000fe4000001ff00 */
[----:B------:R-:W-:Y:S02]  /*6b90*/  CS2R R56, SRZ ;  /* 0x0000000000387805 */ /* 0x000fe4000001ff00 */
[----:B------:R-:W-:Y:S02]  /*6ba0*/  CS2R R66, SRZ ;  /* 0x0000000000427805 */ /* 0x000fe4000001ff00 */
[----:B------:R-:W-:Y:S02]  /*6bb0*/  CS2R R64, SRZ ;  /* 0x0000000000407805 */ /* 0x000fe4000001ff00 */
[----:B------:R-:W-:Y:S02]  /*6bc0*/  CS2R R74, SRZ ;  /* 0x00000000004a7805 */ /* 0x000fe4000001ff00 */
[----:B------:R-:W-:Y:S01]  /*6bd0*/  CS2R R72, SRZ ;  /* 0x0000000000487805 */ /* 0x000fe2000001ff00 */
[----:B------:R-:W-:Y:S06]  /*6be0*/  @P1 BRA `(.L_x_107) ;  /* 0x00000000000c1947 */ /* 0x000fec0003800000 */
[----:B------:R-:W-:Y:S04]  /*6bf0*/  SHF.L.U32 R5, R46, 0x1f, RZ ;  /* 0x0000001f2e057819 */ /* 0x000fe800000006ff */
[----:B------:R-:W1:Y:S02]  /*6c00*/  SYNCS.PHASECHK.TRANS64.TRYWAIT P1, [R0+URZ+0xa0], R5 ;  /* 0x0000a005000075a7 */ /* 0x000e6400080211ff */
[----:B-1----:R-:W-:Y:S05]  /*6c10*/  @!P1 BRA `(.L_x_108) ;  /* 0x0000002400e49947 */ /* 0x002fea0003800000 */
.L_x_107:
[----:B------:R-:W-:Y:S05]  /*6c20*/  BSYNC B0 ;  /* 0x0000000000007941 */ /* 0x000fea0003800000 */
.L_x_106:
[----:B------:R-:W-:Y:S01]  /*6c30*/  ISETP.NE.AND P1, PT, R115, RZ, PT ;  /* 0x000000ff7300720c */ /* 0x000fe20003f25270 */
[----:B------:R-:W-:Y:S04]  /*6c40*/  UIADD3 UR4, UPT, UPT, UR50, 0x1, URZ ;  /* 0x0000000132047890 */ /* 0x000fe8000fffe0ff */
[----:B------:R-:W-:Y:S04]  /*6c50*/  UISETP.NE.AND UP0, UPT, UR4, 0x3, UPT ;  /* 0x000000030400788c */ /* 0x000fe8000bf05270 */
[----:B------:R-:W-:Y:S02]  /*6c60*/  USEL UR5, URZ, 0x1, UP0 ;  /* 0x00000001ff057887 */ /* 0x000fe40008000000 */
[----:B------:R-:W-:Y:S02]  /*6c70*/  USEL UR4, UR4, URZ, UP0 ;  /* 0x000000ff04047287 */ /* 0x000fe40008000000 */
[----:B------:R3:W1:Y:S02]  /*6c80*/  @P1 LDS.128 R48, [R112] ;  /* 0x0000000070301984 */ /* 0x0006640000000c00 */
[----:B------:R-:W-:Y:S02]  /*6c90*/  LOP3.LUT R46, R46, UR5, RZ, 0x3c, !PT ;  /* 0x000000052e2e7c12 */ /* 0x000fe4000f8e3cff */
[----:B------:R3:W1:Y:S01]  /*6ca0*/  @P1 LDS.128 R56, [R103+0x10] ;  /* 0x0000100067381984 */ /* 0x0006620000000c00 */
[----:B------:R-:W-:Y:S03]  /*6cb0*/  IMAD.U32 R116, RZ, RZ, UR4 ;  /* 0x00000004ff747e24 */ /* 0x000fe6000f8e00ff */
[----:B------:R3:W1:Y:S04]  /*6cc0*/  @P1 LDS.128 R64, [R102+0x20] ;  /* 0x0000200066401984 */ /* 0x0006680000000c00 */
[----:B------:R3:W1:Y:S02]  /*6cd0*/  @P1 LDS.128 R72, [R47+0x10] ;  /* 0x000010002f481984 */ /* 0x0006640000000c00 */
.L_x_105:
[----:B------:R-:W-:Y:S05]  /*6ce0*/  BSYNC B1 ;  /* 0x0000000000017941 */ /* 0x000fea0003800000 */
.L_x_104:
[----:B-1----:R-:W-:Y:S04]  /*6cf0*/  SHF.R.U32.HI R5, RZ, 0x15, R39 ;  /* 0x00000015ff057819 */ /* 0x002fe80000011627 */
[----:B------:R-:W-:Y:S01]  /*6d00*/  LOP3.LUT P1, RZ, R5, 0x3, R88, 0x48, !PT ;  /* 0x0000000305ff7812 */ /* 0x000fe20007824858 */
[----:B------:R-:W-:Y:S01]  /*6d10*/  @!UPT UIADD3 URZ, UPT, UPT, URZ, URZ, URZ ;  /* 0x000000fffffff290 */ /* 0x000fe2000fffe0ff */
[----:B----4-:R-:W-:Y:S11]  /*6d20*/  @P0 BRA `(.L_x_109) ;  /* 0x0000000000080947 */ /* 0x010ff60003800000 */
[----:B------:R-:W1:Y:S02]  /*6d30*/  SYNCS.PHASECHK.TRANS64.TRYWAIT P0, [R108+URZ+0xf0], R3 ;  /* 0x0000f0036c0075a7 */ /* 0x000e6400080011ff */
[----:B-1----:R-:W-:Y:S05]  /*6d40*/  @!P0 BRA `(.L_x_110) ;  /* 0x0000002400ac8947 */ /* 0x002fea0003800000 */
.L_x_109:
[----:B------:R-:W-:Y:S05]  /*6d50*/  @!P1 BRA `(.L_x_111) ;  /* 0x0000000000409947 */ /* 0x000fea0003800000 */
[----:B------:R-:W4:Y:S01]  /*6d60*/  LDCU.64 UR8, c[0x4][0x70] ;  /* 0x01000e00ff0877ac */ /* 0x000f220008000a00 */
[----:B-1----:R-:W-:Y:S01]  /*6d70*/  MOV R3, 0x0 ;  /* 0x0000000000037802 */ /* 0x002fe20000000f00 */
[----:B------:R-:W-:Y:S02]  /*6d80*/  HFMA2 R12, -RZ, RZ, 0, 5.9604644775390625e-08 ;  /* 0x00000001ff0c7431 */ /* 0x000fe400000001ff */
[----:B------:R-:W-:Y:S02]  /*6d90*/  IMAD.MOV.U32 R8, RZ, RZ, 0x192 ;  /* 0x00000192ff087424 */ /* 0x000fe400078e00ff */
[----:B------:R-:W-:Y:S01]  /*6da0*/  IMAD.MOV.U32 R13, RZ, RZ, RZ ;  /* 0x000000ffff0d7224 */ /* 0x000fe200078e00ff */
[----:B------:R-:W1:Y:S01]  /*6db0*/  LDCU.64 UR6, c[0x4][0x78] ;  /* 0x01000f00ff0677ac */ /* 0x000e620008000a00 */
[----:B------:R-:W2:Y:S01]  /*6dc0*/  LDC.64 R2, c[0x4][R3] ;  /* 0x0100000003027b82 */ /* 0x000ea20000000a00 */
[----:B------:R-:W5:Y:S01]  /*6dd0*/  LDCU.64 UR4, c[0x4][0x10] ;  /* 0x01000200ff0477ac */ /* 0x000f620008000a00 */
[----:B----4-:R-:W-:Y:S01]  /*6de0*/  MOV R5, UR9 ;  /* 0x0000000900057c02 */ /* 0x010fe20008000f00 */
[----:B------:R-:W-:Y:S01]  /*6df0*/  IMAD.U32 R4, RZ, RZ, UR8 ;  /* 0x00000008ff047e24 */ /* 0x000fe2000f8e00ff */
[----:B-1----:R-:W-:Y:S01]  /*6e00*/  MOV R7, UR7 ;  /* 0x0000000700077c02 */ /* 0x002fe20008000f00 */
[----:B------:R-:W-:Y:S01]  /*6e10*/  IMAD.U32 R6, RZ, RZ, UR6 ;  /* 0x00000006ff067e24 */ /* 0x000fe2000f8e00ff */
[----:B-----5:R-:W-:Y:S01]  /*6e20*/  MOV R11, UR5 ;  /* 0x00000005000b7c02 */ /* 0x020fe20008000f00 */
[----:B------:R-:W-:Y:S02]  /*6e30*/  IMAD.U32 R10, RZ, RZ, UR4 ;  /* 0x00000004ff0a7e24 */ /* 0x000fe4000f8e00ff */
[----:B------:R-:W-:Y:S07]  /*6e40*/  LEPC R20, `(.L_x_111) ;  /* 0x000000001014794e */ /* 0x000fee0000000000 */
[----:B--23--:R-:W-:Y:S05]  /*6e50*/  CALL.ABS.NOINC R2 ;  /* 0x0000000002007343 */ /* 0x00cfea0003c00000 */
.L_x_111:
[C---:B------:R-:W-:Y:S01]  /*6e60*/  SHF.L.U32 R40, R48.reuse, 0x10, RZ ;  /* 0x0000001030287819 */ /* 0x040fe200000006ff */
[----:B------:R-:W-:Y:S05]  /*6e70*/  WARPSYNC.ALL ;  /* 0x0000000000007948 */ /* 0x000fea0003800000 */
[----:B------:R-:W-:Y:S01]  /*6e80*/  R2UR UR4, R39 ;  /* 0x00000000270472ca */ /* 0x000fe200000e0000 */
[----:B------:R-:W-:Y:S01]  /*6e90*/  BSSY.RECONVERGENT B0, `(.L_x_112) ;  /* 0x0000088000007945 */ /* 0x000fe20003800200 */
[----:B------:R-:W-:Y:S02]  /*6ea0*/  LOP3.LUT R43, R48, 0xffff0000, RZ, 0xc0, !PT ;  /* 0xffff0000302b7812 */ /* 0x000fe400078ec0ff */
[----:B------:R-:W-:Y:S02]  /*6eb0*/  LOP3.LUT R42, R49, 0xffff0000, RZ, 0xc0, !PT ;  /* 0xffff0000312a7812 */ /* 0x000fe400078ec0ff */
[----:B------:R-:W-:Y:S02]  /*6ec0*/  SHF.L.U32 R45, R51, 0x10, RZ ;  /* 0x00000010332d7819 */ /* 0x000fe400000006ff */
[----:B------:R-:W-:Y:S02]  /*6ed0*/  LOP3.LUT R44, R75, 0xffff0000, RZ, 0xc0, !PT ;  /* 0xffff00004b2c7812 */ /* 0x000fe400078ec0ff */
[----:B------:R-:W-:Y:S03]  /*6ee0*/  ISETP.NE.AND P0, PT, R86, RZ, PT ;  /* 0x000000ff5600720c */ /* 0x000fe60003f05270 */
[----:B------:R-:W2:Y:S02]  /*6ef0*/  LDTM.x32 R4, tmem[UR4] ;  /* 0x00000004000479ee */ /* 0x000ea400082c0000 */
[C---:B--2---:R-:W-:Y:S01]  /*6f00*/  FMUL R0, R38.reuse, R4 ;  /* 0x0000000426007220 */ /* 0x044fe20000400000 */
[C---:B------:R-:W-:Y:S01]  /*6f10*/  FMUL R2, R38.reuse, R5 ;  /* 0x0000000526027220 */ /* 0x040fe20000400000 */
[C---:B-1----:R-:W-:Y:S01]  /*6f20*/  FMUL R3, R38.reuse, R6 ;  /* 0x0000000626037220 */ /* 0x042fe20000400000 */
[----:B------:R-:W-:Y:S01]  /*6f30*/  FMUL R7, R38, R7 ;  /* 0x0000000726077220 */ /* 0x000fe20000400000 */
[----:B------:R-:W-:Y:S01]  /*6f40*/  FFMA R0, R41, R40, R0 ;  /* 0x0000002829007223 */ /* 0x000fe20000000000 */
[----:B------:R-:W-:Y:S01]  /*6f50*/  SHF.L.U32 R40, R49, 0x10, RZ ;  /* 0x0000001031287819 */ /* 0x000fe200000006ff */
[C---:B------:R-:W-:Y:S01]  /*6f60*/  FFMA R2, R41.reuse, R43, R2 ;  /* 0x0000002b29027223 */ /* 0x040fe20000000002 */
[----:B------:R-:W-:Y:S01]  /*6f70*/  SHF.L.U32 R43, R50, 0x10, RZ ;  /* 0x00000010322b7819 */ /* 0x000fe200000006ff */
[C---:B------:R-:W-:Y:S01]  /*6f80*/  FMUL R4, R38.reuse, R8 ;  /* 0x0000000826047220 */ /* 0x040fe20000400000 */
[----:B------:R-:W-:Y:S01]  /*6f90*/  FMUL R5, R38, R9 ;  /* 0x0000000926057220 */ /* 0x000fe20000400000 */
[C---:B------:R-:W-:Y:S01]  /*6fa0*/  FFMA R3, R41.reuse, R40, R3 ;  /* 0x0000002829037223 */ /* 0x040fe20000000003 */
[----:B------:R-:W-:Y:S01]  /*6fb0*/  LOP3.LUT R40, R50, 0xffff0000, RZ, 0xc0, !PT ;  /* 0xffff000032287812 */ /* 0x000fe200078ec0ff */
[----:B------:R-:W-:Y:S01]  /*6fc0*/  FFMA R7, R41, R42, R7 ;  /* 0x0000002a29077223 */ /* 0x000fe20000000007 */
[----:B------:R-:W-:Y:S01]  /*6fd0*/  LOP3.LUT R42, R51, 0xffff0000, RZ, 0xc0, !PT ;  /* 0xffff0000332a7812 */ /* 0x000fe200078ec0ff */
[----:B------:R-:W-:Y:S01]  /*6fe0*/  FMUL R6, R38, R10 ;  /* 0x0000000a26067220 */ /* 0x000fe20000400000 */
[----:B------:R-:W-:Y:S01]  /*6ff0*/  F2FP.BF16.F32.PACK_AB R52, R2, R0 ;  /* 0x000000000234723e */ /* 0x000fe200000010ff */
[----:B------:R-:W-:Y:S01]  /*7000*/  FMUL R11, R38, R11 ;  /* 0x0000000b260b7220 */ /* 0x000fe20000400000 */
[----:B------:R-:W-:Y:S01]  /*7010*/  F2FP.BF16.F32.PACK_AB R53, R7, R3 ;  /* 0x000000030735723e */ /* 0x000fe200000010ff */
[----:B------:R-:W-:Y:S01]  /*7020*/  FFMA R4, R41, R43, R4 ;  /* 0x0000002b29047223 */ /* 0x000fe20000000004 */
[----:B------:R-:W-:Y:S01]  /*7030*/  SHF.L.U32 R43, R57, 0x10, RZ ;  /* 0x00000010392b7819 */ /* 0x000fe200000006ff */
[C---:B------:R-:W-:Y:S01]  /*7040*/  FFMA R5, R41.reuse, R40, R5 ;  /* 0x0000002829057223 */ /* 0x040fe20000000005 */
[C---:B------:R-:W-:Y:S01]  /*7050*/  SHF.L.U32 R40, R56.reuse, 0x10, RZ ;  /* 0x0000001038287819 */ /* 0x040fe200000006ff */
[----:B------:R-:W-:Y:S01]  /*7060*/  FFMA R6, R41, R45, R6 ;  /* 0x0000002d29067223 */ /* 0x000fe20000000006 */
[----:B------:R-:W-:Y:S01]  /*7070*/  SHF.L.U32 R45, R59, 0x10, RZ ;  /* 0x000000103b2d7819 */ /* 0x000fe200000006ff */
[----:B------:R-:W-:Y:S01]  /*7080*/  FFMA R11, R41, R42, R11 ;  /* 0x0000002a290b7223 */ /* 0x000fe2000000000b */
[----:B------:R-:W-:Y:S01]  /*7090*/  LOP3.LUT R42, R56, 0xffff0000, RZ, 0xc0, !PT ;  /* 0xffff0000382a7812 */ /* 0x000fe200078ec0ff */
[C---:B------:R-:W-:Y:S01]  /*70a0*/  FMUL R8, R38.reuse, R12 ;  /* 0x0000000c26087220 */ /* 0x040fe20000400000 */
[----:B------:R-:W-:Y:S01]  /*70b0*/  F2FP.BF16.F32.PACK_AB R54, R5, R4 ;  /* 0x000000040536723e */ /* 0x000fe200000010ff */
[C---:B------:R-:W-:Y:S01]  /*70c0*/  FMUL R9, R38.reuse, R13 ;  /* 0x0000000d26097220 */ /* 0x040fe20000400000 */
[----:B------:R-:W-:Y:S01]  /*70d0*/  F2FP.BF16.F32.PACK_AB R55, R11, R6 ;  /* 0x000000060b37723e */ /* 0x000fe200000010ff */
[----:B------:R-:W-:Y:S01]  /*70e0*/  FMUL R10, R38, R14 ;  /* 0x0000000e260a7220 */ /* 0x000fe20000400000 */
[----:B------:R-:W-:Y:S01]  /*70f0*/  FFMA R8, R41, R40, R8 ;  /* 0x0000002829087223 */ /* 0x000fe20000000008 */
[----:B------:R-:W-:Y:S01]  /*7100*/  LOP3.LUT R40, R57, 0xffff0000, RZ, 0xc0, !PT ;  /* 0xffff000039287812 */ /* 0x000fe200078ec0ff */
[C---:B------:R-:W-:Y:S01]  /*7110*/  FFMA R9, R41.reuse, R42, R9 ;  /* 0x0000002a29097223 */ /* 0x040fe20000000009 */
[----:B------:R-:W-:Y:S01]  /*7120*/  LOP3.LUT R42, R58, 0xffff0000, RZ, 0xc0, !PT ;  /* 0xffff00003a2a7812 */ /* 0x000fe200078ec0ff */
[----:B------:R-:W-:Y:S01]  /*7130*/  FMUL R15, R38, R15 ;  /* 0x0000000f260f7220 */ /* 0x000fe20000400000 */
[----:B------:R-:W-:Y:S01]  /*7140*/  FFMA R10, R41, R43, R10 ;  /* 0x0000002b290a7223 */ /* 0x000fe2000000000a */
[----:B------:R-:W-:Y:S01]  /*7150*/  SHF.L.U32 R43, R58, 0x10, RZ ;  /* 0x000000103a2b7819 */ /* 0x000fe200000006ff */
[C---:B------:R-:W-:Y:S01]  /*7160*/  FMUL R12, R38.reuse, R16 ;  /* 0x00000010260c7220 */ /* 0x040fe20000400000 */
[----:B------:R-:W-:Y:S01]  /*7170*/  F2FP.BF16.F32.PACK_AB R60, R9, R8 ;  /* 0x00000008093c723e */ /* 0x000fe200000010ff */
[----:B------:R-:W-:Y:S01]  /*7180*/  FFMA R15, R41, R40, R15 ;  /* 0x00000028290f7223 */ /* 0x000fe2000000000f */
[----:B------:R-:W-:Y:S01]  /*7190*/  LOP3.LUT R40, R59, 0xffff0000, RZ, 0xc0, !PT ;  /* 0xffff00003b287812 */ /* 0x000fe200078ec0ff */
[C---:B------:R-:W-:Y:S01]  /*71a0*/  FMUL R13, R38.reuse, R17 ;  /* 0x00000011260d7220 */ /* 0x040fe20000400000 */
[C---:B------:R-:W-:Y:S01]  /*71b0*/  FMUL R14, R38.reuse, R18 ;  /* 0x00000012260e7220 */ /* 0x040fe20000400000 */
[----:B------:R-:W-:Y:S01]  /*71c0*/  FMUL R19, R38, R19 ;  /* 0x0000001326137220 */ /* 0x000fe20000400000 */
[----:B------:R-:W-:Y:S01]  /*71d0*/  F2FP.BF16.F32.PACK_AB R61, R15, R10 ;  /* 0x0000000a0f3d723e */ /* 0x000fe200000010ff */
[C---:B------:R-:W-:Y:S01]  /*71e0*/  FFMA R12, R41.reuse, R43, R12 ;  /* 0x0000002b290c7223 */ /* 0x040fe2000000000c */
[C---:B------:R-:W-:Y:S01]  /*71f0*/  SHF.L.U32 R43, R64.reuse, 0x10, RZ ;  /* 0x00000010402b7819 */ /* 0x040fe200000006ff */
[----:B------:R-:W-:Y:S01]  /*7200*/  FFMA R13, R41, R42, R13 ;  /* 0x0000002a290d7223 */ /* 0x000fe2000000000d */
[----:B------:R-:W-:Y:S01]  /*7210*/  LOP3.LUT R42, R65, 0xffff0000, RZ, 0xc0, !PT ;  /* 0xffff0000412a7812 */ /* 0x000fe200078ec0ff */
[----:B------:R-:W-:Y:S01]  /*7220*/  FFMA R14, R41, R45, R14 ;  /* 0x0000002d290e7223 */ /* 0x000fe2000000000e */
[----:B------:R-:W-:Y:S01]  /*7230*/  SHF.L.U32 R45, R65, 0x10, RZ ;  /* 0x00000010412d7819 */ /* 0x000fe200000006ff */
[----:B------:R1:W-:Y:S01]  /*7240*/  STS.128 [R112], R52 ;  /* 0x0000003470007388 */ /* 0x0003e20000000c00 */
[----:B------:R-:W-:Y:S01]  /*7250*/  F2FP.BF16.F32.PACK_AB R62, R13, R12 ;  /* 0x0000000c0d3e723e */ /* 0x000fe200000010ff */
[----:B------:R-:W-:Y:S01]  /*7260*/  FFMA R19, R41, R40, R19 ;  /* 0x0000002829137223 */ /* 0x000fe20000000013 */
[----:B------:R-:W-:Y:S01]  /*7270*/  LOP3.LUT R40, R64, 0xffff0000, RZ, 0xc0, !PT ;  /* 0xffff000040287812 */ /* 0x000fe200078ec0ff */
[C---:B------:R-:W-:Y:S01]  /*7280*/  FMUL R16, R38.reuse, R20 ;  /* 0x0000001426107220 */ /* 0x040fe20000400000 */
[C---:B------:R-:W-:Y:S01]  /*7290*/  FMUL R17, R38.reuse, R21 ;  /* 0x0000001526117220 */ /* 0x040fe20000400000 */
[C---:B------:R-:W-:Y:S01]  /*72a0*/  FMUL R18, R38.reuse, R22 ;  /* 0x0000001626127220 */ /* 0x040fe20000400000 */
[----:B------:R-:W-:Y:S01]  /*72b0*/  F2FP.BF16.F32.PACK_AB R63, R19, R14 ;  /* 0x0000000e133f723e */ /* 0x000fe200000010ff */
[----:B------:R-:W-:Y:S01]  /*72c0*/  FMUL R23, R38, R23 ;  /* 0x0000001726177220 */ /* 0x000fe20000400000 */
[----:B------:R-:W-:Y:S01]  /*72d0*/  FFMA R16, R41, R43, R16 ;  /* 0x0000002b29107223 */ /* 0x000fe20000000010 */
[----:B------:R-:W-:Y:S01]  /*72e0*/  SHF.L.U32 R43, R67, 0x10, RZ ;  /* 0x00000010432b7819 */ /* 0x000fe200000006ff */
[C---:B------:R-:W-:Y:S01]  /*72f0*/  FFMA R17, R41.reuse, R40, R17 ;  /* 0x0000002829117223 */ /* 0x040fe20000000011 */
[----:B------:R1:W-:Y:S01]  /*7300*/  STS.128 [R103+0x10], R60 ;  /* 0x0000103c67007388 */ /* 0x0003e20000000c00 */
        /* <DEDUP_REMOVED lines=8> */
[C---:B------:R-:W-:Y:S01]  /*7390*/  FMUL R22, R38.reuse, R26 ;  /* 0x0000001a26167220 */ /* 0x040fe20000400000 */
[----:B------:R-:W-:Y:S01]  /*73a0*/  FFMA R20, R41, R40, R20 ;  /* 0x0000002829147223 */ /* 0x000fe20000000014 */
[----:B------:R-:W-:Y:S01]  /*73b0*/  LOP3.LUT R40, R67, 0xffff0000, RZ, 0xc0, !PT ;  /* 0xffff000043287812 */ /* 0x000fe200078ec0ff */
[C---:B------:R-:W-:Y:S01]  /*73c0*/  FFMA R21, R41.reuse, R42, R21 ;  /* 0x0000002a29157223 */ /* 0x040fe20000000015 */
[C---:B------:R-:W-:Y:S01]  /*73d0*/  FFMA R22, R41.reuse, R43, R22 ;  /* 0x0000002b29167223 */ /* 0x040fe20000000016 */
[----:B------:R-:W-:Y:S01]  /*73e0*/  FMUL R27, R38, R27 ;  /* 0x0000001b261b7220 */ /* 0x000fe20000400000 */
[----:B------:R-:W-:Y:S01]  /*73f0*/  SHF.L.U32 R43, R72, 0x10, RZ ;  /* 0x00000010482b7819 */ /* 0x000fe200000006ff */
[----:B------:R-:W-:Y:S01]  /*7400*/  FMUL R24, R38, R28 ;  /* 0x0000001c26187220 */ /* 0x000fe20000400000 */
[----:B------:R-:W-:Y:S01]  /*7410*/  LOP3.LUT R42, R72, 0xffff0000, RZ, 0xc0, !PT ;  /* 0xffff0000482a7812 */ /* 0x000fe200078ec0ff */
[C---:B------:R-:W-:Y:S01]  /*7420*/  FMUL R25, R38.reuse, R29 ;  /* 0x0000001d26197220 */ /* 0x040fe20000400000 */
[C---:B------:R-:W-:Y:S01]  /*7430*/  FMUL R26, R38.reuse, R30 ;  /* 0x0000001e261a7220 */ /* 0x040fe20000400000 */
[C---:B------:R-:W-:Y:S01]  /*7440*/  FFMA R27, R41.reuse, R40, R27 ;  /* 0x00000028291b7223 */ /* 0x040fe2000000001b */
[----:B------:R-:W-:Y:S01]  /*7450*/  FFMA R24, R41, R43, R24 ;  /* 0x0000002b29187223 */ /* 0x000fe20000000018 */
[----:B------:R-:W-:Y:S01]  /*7460*/  LOP3.LUT R40, R73, 0xffff0000, RZ, 0xc0, !PT ;  /* 0xffff000049287812 */ /* 0x000fe200078ec0ff */
[C---:B------:R-:W-:Y:S01]  /*7470*/  FFMA R25, R41.reuse, R42, R25 ;  /* 0x0000002a29197223 */ /* 0x040fe20000000019 */
[----:B------:R-:W-:Y:S01]  /*7480*/  FMUL R31, R38, R31 ;  /* 0x0000001f261f7220 */ /* 0x000fe20000400000 */
[----:B------:R-:W-:Y:S01]  /*7490*/  SHF.L.U32 R43, R74, 0x10, RZ ;  /* 0x000000104a2b7819 */ /* 0x000fe200000006ff */
[----:B------:R-:W-:Y:S01]  /*74a0*/  FFMA R26, R41, R45, R26 ;  /* 0x0000002d291a7223 */ /* 0x000fe2000000001a */
[----:B------:R-:W-:Y:S01]  /*74b0*/  FMUL R28, R38, R32 ;  /* 0x00000020261c7220 */ /* 0x000fe20000400000 */
[----:B------:R-:W-:Y:S01]  /*74c0*/  LOP3.LUT R42, R74, 0xffff0000, RZ, 0xc0, !PT ;  /* 0xffff00004a2a7812 */ /* 0x000fe200078ec0ff */
[C---:B------:R-:W-:Y:S01]  /*74d0*/  FMUL R29, R38.reuse, R33 ;  /* 0x00000021261d7220 */ /* 0x040fe20000400000 */
[----:B------:R-:W-:Y:S01]  /*74e0*/  SHF.L.U32 R45, R75, 0x10, RZ ;  /* 0x000000104b2d7819 */ /* 0x000fe200000006ff */
[C---:B------:R-:W-:Y:S01]  /*74f0*/  FMUL R30, R38.reuse, R34 ;  /* 0x00000022261e7220 */ /* 0x040fe20000400000 */
[----:B------:R-:W-:Y:S01]  /*7500*/  FFMA R31, R41, R40, R31 ;  /* 0x00000028291f7223 */ /* 0x000fe2000000001f */
[----:B------:R-:W-:Y:S01]  /*7510*/  FMUL R35, R38, R35 ;  /* 0x0000002326237220 */ /* 0x000fe20000400000 */
[----:B------:R-:W-:Y:S01]  /*7520*/  F2FP.BF16.F32.PACK_AB R69, R23, R18 ;  /* 0x000000121745723e */ /* 0x000fe200000010ff */
[----:B------:R-:W-:Y:S01]  /*7530*/  FFMA R28, R41, R43, R28 ;  /* 0x0000002b291c7223 */ /* 0x000fe2000000001c */
[----:B------:R-:W-:Y:S01]  /*7540*/  F2FP.BF16.F32.PACK_AB R70, R21, R20 ;  /* 0x000000141546723e */ /* 0x000fe200000010ff */
[----:B------:R-:W-:Y:S01]  /*7550*/  FFMA R29, R41, R42, R29 ;  /* 0x0000002a291d7223 */ /* 0x000fe2000000001d */
[----:B------:R-:W-:Y:S01]  /*7560*/  F2FP.BF16.F32.PACK_AB R71, R27, R22 ;  /* 0x000000161b47723e */ /* 0x000fe200000010ff */
[C---:B------:R-:W-:Y:S01]  /*7570*/  FFMA R30, R41.reuse, R45, R30 ;  /* 0x0000002d291e7223 */ /* 0x040fe2000000001e */
[----:B------:R-:W-:Y:S01]  /*7580*/  FFMA R35, R41, R44, R35 ;  /* 0x0000002c29237223 */ /* 0x000fe20000000023 */
[----:B------:R-:W-:Y:S02]  /*7590*/  F2FP.BF16.F32.PACK_AB R80, R25, R24 ;  /* 0x000000181950723e */ /* 0x000fe400000010ff */
[----:B------:R1:W-:Y:S01]  /*75a0*/  STS.128 [R102+0x20], R68 ;  /* 0x0000204466007388 */ /* 0x0003e20000000c00 */
[----:B------:R-:W-:Y:S02]  /*75b0*/  F2FP.BF16.F32.PACK_AB R81, R31, R26 ;  /* 0x0000001a1f51723e */ /* 0x000fe400000010ff */
[----:B------:R-:W-:Y:S02]  /*75c0*/  F2FP.BF16.F32.PACK_AB R82, R29, R28 ;  /* 0x0000001c1d52723e */ /* 0x000fe400000010ff */
[----:B------:R-:W-:Y:S05]  /*75d0*/  F2FP.BF16.F32.PACK_AB R83, R35, R30 ;  /* 0x0000001e2353723e */ /* 0x000fea00000010ff */
[----:B------:R1:W-:Y:S01]  /*75e0*/  STS.128 [R47+0x10], R80 ;  /* 0x000010502f007388 */ /* 0x0003e20000000c00 */
[----:B------:R-:W-:Y:S01]  /*75f0*/  @!PT LDS RZ, [RZ] ;  /* 0x00000000fffff984 */ /* 0x000fe20000000800 */
[----:B------:R-:W-:Y:S01]  /*7600*/  @!PT LDS RZ, [RZ] ;  /* 0x00000000fffff984 */ /* 0x000fe20000000800 */
[----:B------:R-:W-:Y:S01]  /*7610*/  @!PT LDS RZ, [RZ] ;  /* 0x00000000fffff984 */ /* 0x000fe20000000800 */
[----:B------:R-:W-:Y:S01]  /*7620*/  @!PT LDS RZ, [RZ] ;  /* 0x00000000fffff984 */ /* 0x000fe20000000800 */
[----:B------:R2:W-:Y:S07]  /*7630*/  MEMBAR.ALL.CTA ;  /* 0x0000000000007992 */ /* 0x0005ee0000008000 */
[----:B--2---:R-:W2:Y:S02]  /*7640*/  FENCE.VIEW.ASYNC.S ;  /* 0x00000000000073c6 */ /* 0x004ea40000000000 */
[----:B--2---:R-:W-:Y:S06]  /*7650*/  BAR.SYNC.DEFER_BLOCKING 0x1, 0x80 ;  /* 0x0042000000007b1d */ /* 0x004fec0000010000 */
[----:B------:R-:W-:Y:S05]  /*7660*/  @P0 BRA `(.L_x_113) ;  /* 0x0000000000280947 */ /* 0x000fea0003800000 */
[----:B------:R-:W2:Y:S01]  /*7670*/  LDCU.64 UR6, c[0x0][0x348] ;  /* 0x00006900ff0677ac */ /* 0x000ea20008000a00 */
[----:B------:R-:W-:Y:S02]  /*7680*/  R2UR UR5, R114 ;  /* 0x00000000720572ca */ /* 0x000fe400000e0000 */
[----:B------:R-:W-:Y:S02]  /*7690*/  R2UR UR42, R107 ;  /* 0x000000006b2a72ca */ /* 0x000fe400000e0000 */
[----:B------:R-:W-:Y:S02]  /*76a0*/  R2UR UR43, R105 ;  /* 0x00000000692b72ca */ /* 0x000fe400000e0000 */
[----:B------:R-:W-:Y:S07]  /*76b0*/  R2UR UR44, R106 ;  /* 0x000000006a2c72ca */ /* 0x000fee00000e0000 */
[----:B------:R-:W-:Y:S02]  /*76c0*/  UIADD3 UR40, UPT, UPT, UR49, 0x200, UR5 ;  /* 0x0000020031287890 */ /* 0x000fe4000fffe005 */
[----:B--2---:R-:W-:Y:S04]  /*76d0*/  UIADD3 UR4, UP0, UPT, UR6, 0x680, URZ ;  /* 0x0000068006047890 */ /* 0x004fe8000ff1e0ff */
[----:B------:R-:W-:Y:S09]  /*76e0*/  UIADD3.X UR5, UPT, UPT, URZ, UR7, URZ, UP0, !UPT ;  /* 0x00000007ff057290 */ /* 0x000ff200087fe4ff */
[----:B------:R2:W-:Y:S02]  /*76f0*/  UTMASTG.4D.IM2COL [UR40], [UR4] ;  /* 0x00000028040073b5 */ /* 0x0005e40008058000 */
[----:B--2---:R0:W-:Y:S02]  /*7700*/  UTMACMDFLUSH ;  /* 0x00000000000079b7 */ /* 0x0041e40000000000 */
.L_x_113:
[----:B------:R-:W-:Y:S05]  /*7710*/  BSYNC.RECONVERGENT B0 ;  /* 0x0000000000007941 */ /* 0x000fea0003800200 */
.L_x_112:
[----:B------:R-:W-:Y:S01]  /*7720*/  UIADD3 UR40, UPT, UPT, UR50, 0x1, URZ ;  /* 0x0000000132287890 */ /* 0x000fe2000fffe0ff */
[----:B------:R-:W-:Y:S03]  /*7730*/  BSSY.RECONVERGENT B0, `(.L_x_114) ;  /* 0x0000005000007945 */ /* 0x000fe60003800200 */
[----:B------:R-:W-:Y:S04]  /*7740*/  UISETP.NE.AND UP0, UPT, UR40, 0x3, UPT ;  /* 0x000000032800788c */ /* 0x000fe8000bf05270 */
[----:B------:R-:W-:Y:S01]  /*7750*/  USEL UR42, UR40, URZ, UP0 ;  /* 0x000000ff282a7287 */ /* 0x000fe20008000000 */
[----:B------:R-:W-:Y:S11]  /*7760*/  @P0 BRA `(.L_x_115) ;  /* 0x0000000000040947 */ /* 0x000ff60003800000 */
[----:B------:R-:W-:Y:S04]  /*7770*/  DEPBAR.LE SB0, 0x1 ;  /* 0x000080400000791a */ /* 0x000fe80000000000 */
.L_x_115:
[----:B------:R-:W-:Y:S05]  /*7780*/  BSYNC.RECONVERGENT B0 ;  /* 0x0000000000007941 */ /* 0x000fea0003800200 */
.L_x_114:
[----:B------:R-:W-:Y:S01]  /*7790*/  BAR.SYNC.DEFER_BLOCKING 0x1, 0x80 ;  /* 0x0042000000007b1d */ /* 0x000fe20000010000 */
[----:B------:R-:W-:Y:S01]  /*77a0*/  ISETP.NE.AND P1, PT, R111, RZ, PT ;  /* 0x000000ff6f00720c */ /* 0x000fe20003f25270 */
[----:B------:R-:W-:Y:S01]  /*77b0*/  UISETP.NE.AND UP0, UPT, UR54, URZ, UPT ;  /* 0x000000ff3600728c */ /* 0x000fe2000bf05270 */
[----:B------:R-:W-:Y:S11]  /*77c0*/  LEA R3, R116, UR49, 0x3 ;  /* 0x0000003174037c11 */ /* 0x000ff6000f8e18ff */
[----:B------:R-:W-:Y:S01]  /*77d0*/  @P1 SHF.L.U32 R4, R46, 0x1f, RZ ;  /* 0x0000001f2e041819 */ /* 0x000fe200000006ff */
[----:B------:R-:W-:Y:S06]  /*77e0*/  BRA.U !UP0, `(.L_x_116) ;  /* 0x0000000108247547 */ /* 0x000fec000b800000 */
[----:B------:R-:W2:Y:S01]  /*77f0*/  S2R R0, SR_CgaCtaId ;  /* 0x0000000000007919 */ /* 0x000ea20000008800 */
[----:B------:R-:W-:Y:S01]  /*7800*/  IMAD.U32 R2, RZ, RZ, UR51 ;  /* 0x00000033ff027e24 */ /* 0x000fe2000f8e00ff */
[----:B------:R-:W-:Y:S04]  /*7810*/  UIADD3 UR4, UPT, UPT, UR51, 0x1, URZ ;  /* 0x0000000133047890 */ /* 0x000fe8000fffe0ff */
[----:B------:R-:W-:Y:S01]  /*7820*/  @P1 LEA R2, R2, UR49, 0x3 ;  /* 0x0000003102021c11 */ /* 0x000fe2000f8e18ff */
[----:B------:R-:W-:Y:S04]  /*7830*/  UISETP.NE.AND UP0, UPT, UR4, 0x3, UPT ;  /* 0x000000030400788c */ /* 0x000fe8000bf05270 */
[----:B------:R-:W-:Y:S01]  /*7840*/  @P1 VIADD R5, R2, 0xb8 ;  /* 0x000000b802051836 */ /* 0x000fe20000000000 */
[----:B------:R-:W-:Y:S04]  /*7850*/  USEL UR51, UR4, URZ, UP0 ;  /* 0x000000ff04337287 */ /* 0x000fe80008000000 */
[----:B--2---:R-:W-:Y:S04]  /*7860*/  @P1 PRMT R0, R0, 0x654, R5 ;  /* 0x0000065400001816 */ /* 0x004fe80000000005 */
[----:B------:R2:W-:Y:S04]  /*7870*/  @P1 SYNCS.ARRIVE.TRANS64.RED.A1T0 RZ, [R0+URZ], RZ ;  /* 0x000000ff00ff19a7 */ /* 0x0005e800081004ff */
.L_x_116:
[----:B------:R-:W4:Y:S01]  /*7880*/  @P1 SYNCS.PHASECHK.TRANS64.TRYWAIT P0, [R3+URZ+0xa0], R4 ;  /* 0x0000a004030015a7 */ /* 0x000f2200080011ff */
[----:B------:R-:W-:Y:S01]  /*7890*/  BSSY B1, `(.L_x_117) ;  /* 0x0000015000017945 */ /* 0x000fe20003800000 */
[----:B----4-:R-:W-:Y:S03]  /*78a0*/  @P1 SEL R113, RZ, 0x1, !P0 ;  /* 0x00000001ff711807 */ /* 0x010fe60004000000 */
[----:B------:R-:W-:Y:S05]  /*78b0*/  @!P1 BRA `(.L_x_118) ;  /* 0x0000000000489947 */ /* 0x000fea0003800000 */
[----:B------:R-:W-:Y:S01]  /*78c0*/  ISETP.NE.AND P1, PT, R115, RZ, PT ;  /* 0x000000ff7300720c */ /* 0x000fe20003f25270 */
[----:B------:R-:W-:Y:S01]  /*78d0*/  BSSY B0, `(.L_x_119) ;  /* 0x000000a000007945 */ /* 0x000fe20003800000 */
[----:B------:R-:W-:Y:S11]  /*78e0*/  ISETP.NE.AND P0, PT, R113, RZ, PT ;  /* 0x000000ff7100720c */ /* 0x000ff60003f05270 */
[----:B------:R-:W-:Y:S04]  /*78f0*/  @P1 IMAD R116, R116, 0x2000, R99 ;  /* 0x0000200074741824 */ /* 0x000fe800078e0263 */
[----:B------:R-:W-:Y:S01]  /*7900*/  @P1 IMAD.IADD R5, R101, 0x1, R116 ;  /* 0x0000000165051824 */ /* 0x000fe200078e0274 */
[----:B------:R-:W-:Y:S03]  /*7910*/  @P1 IADD3 R2, PT, PT, R100, R116, RZ ;  /* 0x0000007464021210 */ /* 0x000fe60007ffe0ff */
[----:B--2---:R-:W-:Y:S01]  /*7920*/  @P1 IMAD.IADD R0, R98, 0x1, R5 ;  /* 0x0000000162001824 */ /* 0x004fe200078e0205 */
[----:B------:R-:W-:Y:S06]  /*7930*/  @P0 BRA `(.L_x_120) ;  /* 0x00000000000c0947 */ /* 0x000fec0003800000 */
[----:B------:R-:W-:Y:S04]  /*7940*/  SHF.L.U32 R46, R46, 0x1f, RZ ;  /* 0x0000001f2e2e7819 */ /* 0x000fe800000006ff */
[----:B------:R-:W2:Y:S02]  /*7950*/  SYNCS.PHASECHK.TRANS64.TRYWAIT P0, [R3+URZ+0xa0], R46 ;  /* 0x0000a02e030075a7 */ /* 0x000ea400080011ff */
[----:B--2---:R-:W-:Y:S05]  /*7960*/  @!P0 BRA `(.L_x_121) ;  /* 0x0000001800b88947 */ /* 0x004fea0003800000 */
.L_x_120:
[----:B------:R-:W-:Y:S05]  /*7970*/  BSYNC B0 ;  /* 0x0000000000007941 */ /* 0x000fea0003800000 */
.L_x_119:
[----:B------:R-:W-:Y:S11]  /*7980*/  ISETP.NE.AND P0, PT, R115, RZ, PT ;  /* 0x000000ff7300720c */ /* 0x000ff60003f05270 */
[----:B------:R-:W-:Y:S02]  /*7990*/  @!UPT UIADD3 URZ, UPT, UPT, URZ, URZ, URZ ;  /* 0x000000fffffff290 */ /* 0x000fe4000fffe0ff */
[----:B------:R4:W1:Y:S04]  /*79a0*/  @P0 LDS.128 R48, [R116] ;  /* 0x0000000074300984 */ /* 0x0008680000000c00 */
[----:B------:R4:W1:Y:S04]  /*79b0*/  @P0 LDS.128 R64, [R2+0x20] ;  /* 0x0000200002400984 */ /* 0x0008680000000c00 */
[----:B------:R4:W1:Y:S04]  /*79c0*/  @P0 LDS.128 R56, [R5+0x10] ;  /* 0x0000100005380984 */ /* 0x0008680000000c00 */
[----:B------:R4:W1:Y:S02]  /*79d0*/  @P0 LDS.128 R72, [R0+0x10] ;  /* 0x0000100000480984 */ /* 0x0008640000000c00 */
.L_x_118:
[----:B------:R-:W-:Y:S05]  /*79e0*/  BSYNC B1 ;  /* 0x0000000000017941 */ /* 0x000fea0003800000 */
.L_x_117:
[----:B--2---:R-:W-:Y:S05]  /*79f0*/  VIADD R3, R39, 0x20 ;  /* 0x0000002027037836 */ /* 0x004fea0000000000 */
[----:B------:R-:W-:Y:S04]  /*7a00*/  SHF.R.U32.HI R3, RZ, 0x15, R3 ;  /* 0x00000015ff037819 */ /* 0x000fe80000011603 */
[----:B------:R-:W-:Y:S11]  /*7a10*/  LOP3.LUT P0, RZ, R3, 0x3, R88, 0x48, !PT ;  /* 0x0000000303ff7812 */ /* 0x000ff60007804858 */
[----:B------:R-:W-:Y:S02]  /*7a20*/  @!UPT UIADD3 URZ, UPT, UPT, URZ, URZ, URZ ;  /* 0x000000fffffff290 */ /* 0x000fe4000fffe0ff */
[----:B------:R-:W-:Y:S05]  /*7a30*/  @!P0 BRA `(.L_x_122) ;  /* 0x0000000000408947 */ /* 0x000fea0003800000 */
[----:B------:R-:W2:Y:S01]  /*7a40*/  LDCU.64 UR8, c[0x4][0x70] ;  /* 0x01000e00ff0877ac */ /* 0x000ea20008000a00 */
[----:B------:R-:W-:Y:S01]  /*7a50*/  MOV R3, 0x0 ;  /* 0x0000000000037802 */ /* 0x000fe20000000f00 */
[----:B------:R-:W-:Y:S02]  /*7a60*/  HFMA2 R12, -RZ, RZ, 0, 5.9604644775390625e-08 ;  /* 0x00000001ff0c7431 */ /* 0x000fe400000001ff */
[----:B------:R-:W-:Y:S02]  /*7a70*/  IMAD.MOV.U32 R8, RZ, RZ, 0x192 ;  /* 0x00000192ff087424 */ /* 0x000fe400078e00ff */
[----:B------:R-:W-:Y:S01]  /*7a80*/  IMAD.MOV.U32 R13, RZ, RZ, RZ ;  /* 0x000000ffff0d7224 */ /* 0x000fe200078e00ff */
[----:B------:R-:W5:Y:S01]  /*7a90*/  LDCU.64 UR6, c[0x4][0x78] ;  /* 0x01000f00ff0677ac */ /* 0x000f620008000a00 */
[----:B----4-:R-:W4:Y:S01]  /*7aa0*/  LDC.64 R2, c[0x4][R3] ;  /* 0x0100000003027b82 */ /* 0x010f220000000a00 */
[----:B------:R-:W3:Y:S01]  /*7ab0*/  LDCU.64 UR4, c[0x4][0x10] ;  /* 0x01000200ff0477ac */ /* 0x000ee20008000a00 */
[----:B--2---:R-:W-:Y:S01]  /*7ac0*/  MOV R5, UR9 ;  /* 0x0000000900057c02 */ /* 0x004fe20008000f00 */
[----:B------:R-:W-:Y:S01]  /*7ad0*/  IMAD.U32 R4, RZ, RZ, UR8 ;  /* 0x00000008ff047e24 */ /* 0x000fe2000f8e00ff */
[----:B-----5:R-:W-:Y:S01]  /*7ae0*/  MOV R7, UR7 ;  /* 0x0000000700077c02 */ /* 0x020fe20008000f00 */
[----:B------:R-:W-:Y:S01]  /*7af0*/  IMAD.U32 R6, RZ, RZ, UR6 ;  /* 0x00000006ff067e24 */ /* 0x000fe2000f8e00ff */
[----:B---3--:R-:W-:Y:S01]  /*7b00*/  MOV R11, UR5 ;  /* 0x00000005000b7c02 */ /* 0x008fe20008000f00 */
[----:B------:R-:W-:Y:S02]  /*7b10*/  IMAD.U32 R10, RZ, RZ, UR4 ;  /* 0x00000004ff0a7e24 */ /* 0x000fe4000f8e00ff */
[----:B------:R-:W-:Y:S07]  /*7b20*/  LEPC R20, `(.L_x_122) ;  /* 0x000000001014794e */ /* 0x000fee0000000000 */
[----:B-1--4-:R-:W-:Y:S05]  /*7b30*/  CALL.ABS.NOINC R2 ;  /* 0x0000000002007343 */ /* 0x012fea0003c00000 */
.L_x_122:
[----:B------:R-:W-:Y:S01]  /*7b40*/  ISETP.NE.AND P0, PT, R86, RZ, PT ;  /* 0x000000ff5600720c */ /* 0x000fe20003f05270 */
[----:B------:R-:W-:Y:S05]  /*7b50*/  WARPSYNC.ALL ;  /* 0x0000000000007948 */ /* 0x000fea0003800000 */
[----:B------:R-:W-:Y:S01]  /*7b60*/  R2UR UR4, R39 ;  /* 0x00000000270472ca */ /* 0x000fe200000e0000 */
[----:B------:R-:W-:Y:S01]  /*7b70*/  BSSY.RECONVERGENT B0, `(.L_x_123) ;  /* 0x0000091000007945 */ /* 0x000fe20003800200 */
[C---:B-1----:R-:W-:Y:S02]  /*7b80*/  SHF.L.U32 R40, R48.reuse, 0x10, RZ ;  /* 0x0000001030287819 */ /* 0x042fe400000006ff */
[----:B------:R-:W-:Y:S02]  /*7b90*/  LOP3.LUT R42, R48, 0xffff0000, RZ, 0xc0, !PT ;  /* 0xffff0000302a7812 */ /* 0x000fe400078ec0ff */
[C---:B------:R-:W-:Y:S02]  /*7ba0*/  SHF.L.U32 R43, R49.reuse, 0x10, RZ ;  /* 0x00000010312b7819 */ /* 0x040fe400000006ff */
[----:B------:R-:W-:Y:S02]  /*7bb0*/  LOP3.LUT R44, R49, 0xffff0000, RZ, 0xc0, !PT ;  /* 0xffff0000312c7812 */ /* 0x000fe400078ec0ff */
[C---:B------:R-:W-:Y:S02]  /*7bc0*/  SHF.L.U32 R45, R50.reuse, 0x10, RZ ;  /* 0x00000010322d7819 */ /* 0x040fe400000006ff */
[----:B------:R-:W-:Y:S01]  /*7bd0*/  LOP3.LUT R46, R50, 0xffff0000, RZ, 0xc0, !PT ;  /* 0xffff0000322e7812 */ /* 0x000fe200078ec0ff */
[----:B----4-:R-:W1:Y:S01]  /*7be0*/  LDTM.x32 R4, tmem[UR4+0x20] ;  /* 0x00002004000479ee */ /* 0x010e6200082c0000 */
[C---:B---3--:R-:W-:Y:S01]  /*7bf0*/  SHF.L.U32 R47, R51.reuse, 0x10, RZ ;  /* 0x00000010332f7819 */ /* 0x048fe200000006ff */
[----:B------:R-:W-:Y:S01]  /*7c00*/  NOP ;  /* 0x0000000000007918 */ /* 0x000fe20000000000 */
[----:B------:R-:W-:Y:S01]  /*7c10*/  LOP3.LUT R48, R51, 0xffff0000, RZ, 0xc0, !PT ;  /* 0xffff000033307812 */ /* 0x000fe200078ec0ff */
[----:B------:R-:W-:Y:S01]  /*7c20*/  USHF.L.U32 UR4, UR42, 0xd, URZ ;  /* 0x0000000d2a047899 */ /* 0x000fe200080006ff */
[C---:B------:R-:W-:Y:S02]  /*7c30*/  SHF.L.U32 R49, R56.reuse, 0x10, RZ ;  /* 0x0000001038317819 */ /* 0x040fe400000006ff */
[----:B------:R-:W-:Y:S02]  /*7c40*/  LOP3.LUT R51, R56, 0xffff0000, RZ, 0xc0, !PT ;  /* 0xffff000038337812 */ /* 0x000fe400078ec0ff */
[C---:B------:R-:W-:Y:S02]  /*7c50*/  SHF.L.U32 R50, R57.reuse, 0x10, RZ ;  /* 0x0000001039327819 */ /* 0x040fe400000006ff */
[----:B------:R-:W-:Y:S02]  /*7c60*/  LOP3.LUT R52, R57, 0xffff0000, RZ, 0xc0, !PT ;  /* 0xffff000039347812 */ /* 0x000fe400078ec0ff */
[C---:B------:R-:W-:Y:S02]  /*7c70*/  SHF.L.U32 R53, R58.reuse, 0x10, RZ ;  /* 0x000000103a357819 */ /* 0x040fe400000006ff */
[----:B------:R-:W-:Y:S02]  /*7c80*/  LOP3.LUT R54, R58, 0xffff0000, RZ, 0xc0, !PT ;  /* 0xffff00003a367812 */ /* 0x000fe400078ec0ff */
[C---:B------:R-:W-:Y:S02]  /*7c90*/  SHF.L.U32 R55, R59.reuse, 0x10, RZ ;  /* 0x000000103b377819 */ /* 0x040fe400000006ff */
[----:B------:R-:W-:Y:S02]  /*7ca0*/  IADD3 R108, PT, PT, R108, 0x100, RZ ;  /* 0x000001006c6c7810 */ /* 0x000fe40007ffe0ff */
[----:B------:R-:W-:Y:S02]  /*7cb0*/  LOP3.LUT R56, R59, 0xffff0000, RZ, 0xc0, !PT ;  /* 0xffff00003b387812 */ /* 0x000fe400078ec0ff */
[----:B------:R-:W-:Y:S01]  /*7cc0*/  SHF.L.U32 R57, R64, 0x10, RZ ;  /* 0x0000001040397819 */ /* 0x000fe200000006ff */
[----:B-1----:R-:W-:Y:S01]  /*7cd0*/  FMUL R4, R38, R4 ;  /* 0x0000000426047220 */ /* 0x002fe20000400000 */
[----:B------:R-:W-:Y:S01]  /*7ce0*/  LOP3.LUT R58, R64, 0xffff0000, RZ, 0xc0, !PT ;  /* 0xffff0000403a7812 */ /* 0x000fe200078ec0ff */
[C---:B------:R-:W-:Y:S01]  /*7cf0*/  FMUL R5, R38.reuse, R5 ;  /* 0x0000000526057220 */ /* 0x040fe20000400000 */
[C---:B------:R-:W-:Y:S01]  /*7d00*/  SHF.L.U32 R59, R65.reuse, 0x10, RZ ;  /* 0x00000010413b7819 */ /* 0x040fe200000006ff */
[----:B------:R-:W-:Y:S01]  /*7d10*/  FMUL R6, R38, R6 ;  /* 0x0000000626067220 */ /* 0x000fe20000400000 */
[----:B------:R-:W-:Y:S01]  /*7d20*/  LOP3.LUT R108, R108, 0xfefffff8, RZ, 0xc0, !PT ;  /* 0xfefffff86c6c7812 */ /* 0x000fe200078ec0ff */
[C---:B------:R-:W-:Y:S01]  /*7d30*/  FMUL R7, R38.reuse, R7 ;  /* 0x0000000726077220 */ /* 0x040fe20000400000 */
[----:B------:R-:W-:Y:S01]  /*7d40*/  LOP3.LUT R60, R65, 0xffff0000, RZ, 0xc0, !PT ;  /* 0xffff0000413c7812 */ /* 0x000fe200078ec0ff */
[----:B------:R-:W-:Y:S01]  /*7d50*/  FFMA R4, R41, R40, R4 ;  /* 0x0000002829047223 */ /* 0x000fe20000000004 */
[----:B------:R-:W-:Y:S01]  /*7d60*/  IADD3 R120, PT, PT, R99, UR4, RZ ;  /* 0x0000000463787c10 */ /* 0x000fe2000fffe0ff */
[----:B------:R-:W-:Y:S01]  /*7d70*/  FMUL R8, R38, R8 ;  /* 0x0000000826087220 */ /* 0x000fe20000400000 */
[C---:B------:R-:W-:Y:S01]  /*7d80*/  SHF.L.U32 R61, R66.reuse, 0x10, RZ ;  /* 0x00000010423d7819 */ /* 0x040fe200000006ff */
[----:B------:R-:W-:Y:S01]  /*7d90*/  FFMA R5, R41, R42, R5 ;  /* 0x0000002a29057223 */ /* 0x000fe20000000005 */
[----:B------:R-:W-:Y:S01]  /*7da0*/  LOP3.LUT R62, R66, 0xffff0000, RZ, 0xc0, !PT ;  /* 0xffff0000423e7812 */ /* 0x000fe200078ec0ff */
[----:B------:R-:W-:Y:S01]  /*7db0*/  FMUL R9, R38, R9 ;  /* 0x0000000926097220 */ /* 0x000fe20000400000 */
[----:B------:R-:W-:Y:S01]  /*7dc0*/  SHF.L.U32 R63, R67, 0x10, RZ ;  /* 0x00000010433f7819 */ /* 0x000fe200000006ff */
[----:B------:R1:W-:Y:S01]  /*7dd0*/  SYNCS.ARRIVE.TRANS64.RED.A1T0 RZ, [R108+URZ], RZ ;  /* 0x000000ff6cff79a7 */ /* 0x0003e200081004ff */
[----:B------:R-:W-:Y:S01]  /*7de0*/  F2FP.BF16.F32.PACK_AB R80, R5, R4 ;  /* 0x000000040550723e */ /* 0x000fe200000010ff */
[----:B------:R-:W-:Y:S01]  /*7df0*/  FFMA R6, R41, R43, R6 ;  /* 0x0000002b29067223 */ /* 0x000fe20000000006 */
[----:B------:R-:W-:Y:S01]  /*7e00*/  IADD3 R121, PT, PT, R101, R120, RZ ;  /* 0x0000007865797210 */ /* 0x000fe20007ffe0ff */
[C---:B------:R-:W-:Y:S01]  /*7e10*/  FFMA R7, R41.reuse, R44, R7 ;  /* 0x0000002c29077223 */ /* 0x040fe20000000007 */
[----:B------:R-:W-:Y:S01]  /*7e20*/  IADD3 R120, PT, PT, R100, R120, RZ ;  /* 0x0000007864787210 */ /* 0x000fe20007ffe0ff */
[C---:B------:R-:W-:Y:S01]  /*7e30*/  FFMA R8, R41.reuse, R45, R8 ;  /* 0x0000002d29087223 */ /* 0x040fe20000000008 */
[----:B------:R-:W-:Y:S01]  /*7e40*/  IADD3 R122, PT, PT, R98, R121, RZ ;  /* 0x00000079627a7210 */ /* 0x000fe20007ffe0ff */
[----:B------:R-:W-:Y:S01]  /*7e50*/  FFMA R9, R41, R46, R9 ;  /* 0x0000002e29097223 */ /* 0x000fe20000000009 */
[----:B------:R-:W-:Y:S01]  /*7e60*/  F2FP.BF16.F32.PACK_AB R81, R7, R6 ;  /* 0x000000060751723e */ /* 0x000fe200000010ff */
[C---:B------:R-:W-:Y:S01]  /*7e70*/  FMUL R10, R38.reuse, R10 ;  /* 0x0000000a260a7220 */ /* 0x040fe20000400000 */
[C---:B------:R-:W-:Y:S01]  /*7e80*/  FMUL R11, R38.reuse, R11 ;  /* 0x0000000b260b7220 */ /* 0x040fe20000400000 */
[C---:B------:R-:W-:Y:S01]  /*7e90*/  FMUL R0, R38.reuse, R12 ;  /* 0x0000000c26007220 */ /* 0x040fe20000400000 */
[----:B------:R-:W-:Y:S01]  /*7ea0*/  F2FP.BF16.F32.PACK_AB R82, R9, R8 ;  /* 0x000000080952723e */ /* 0x000fe200000010ff */
[C---:B------:R-:W-:Y:S01]  /*7eb0*/  FFMA R10, R41.reuse, R47, R10 ;  /* 0x0000002f290a7223 */ /* 0x040fe2000000000a */
[C---:B------:R-:W-:Y:S01]  /*7ec0*/  FFMA R11, R41.reuse, R48, R11 ;  /* 0x00000030290b7223 */ /* 0x040fe2000000000b */
[C---:B------:R-:W-:Y:S01]  /*7ed0*/  FFMA R0, R41.reuse, R49, R0 ;  /* 0x0000003129007223 */ /* 0x040fe20000000000 */
[C---:B------:R-:W-:Y:S01]  /*7ee0*/  FMUL R2, R38.reuse, R13 ;  /* 0x0000000d26027220 */ /* 0x040fe20000400000 */
[C---:B------:R-:W-:Y:S01]  /*7ef0*/  FMUL R3, R38.reuse, R14 ;  /* 0x0000000e26037220 */ /* 0x040fe20000400000 */
[C---:B------:R-:W-:Y:S01]  /*7f00*/  FMUL R15, R38.reuse, R15 ;  /* 0x0000000f260f7220 */ /* 0x040fe20000400000 */
[C---:B------:R-:W-:Y:S01]  /*7f10*/  FMUL R12, R38.reuse, R16 ;  /* 0x00000010260c7220 */ /* 0x040fe20000400000 */
[C---:B------:R-:W-:Y:S01]  /*7f20*/  FFMA R2, R41.reuse, R51, R2 ;  /* 0x0000003329027223 */ /* 0x040fe20000000002 */
[C---:B------:R-:W-:Y:S01]  /*7f30*/  FMUL R13, R38.reuse, R17 ;  /* 0x00000011260d7220 */ /* 0x040fe20000400000 */
[C---:B------:R-:W-:Y:S01]  /*7f40*/  FFMA R3, R41.reuse, R50, R3 ;  /* 0x0000003229037223 */ /* 0x040fe20000000003 */
[C---:B------:R-:W-:Y:S01]  /*7f50*/  FMUL R14, R38.reuse, R18 ;  /* 0x00000012260e7220 */ /* 0x040fe20000400000 */
[----:B------:R-:W-:Y:S01]  /*7f60*/  FFMA R15, R41, R52, R15 ;  /* 0x00000034290f7223 */ /* 0x000fe2000000000f */
[C---:B------:R-:W-:Y:S01]  /*7f70*/  FMUL R19, R38.reuse, R19 ;  /* 0x0000001326137220 */ /* 0x040fe20000400000 */
[----:B------:R-:W-:Y:S01]  /*7f80*/  F2FP.BF16.F32.PACK_AB R83, R11, R10 ;  /* 0x0000000a0b53723e */ /* 0x000fe200000010ff */
[C---:B------:R-:W-:Y:S01]  /*7f90*/  FFMA R12, R41.reuse, R53, R12 ;  /* 0x00000035290c7223 */ /* 0x040fe2000000000c */
[C---:B------:R-:W-:Y:S01]  /*7fa0*/  FMUL R16, R38.reuse, R20 ;  /* 0x0000001426107220 */ /* 0x040fe20000400000 */
[----:B------:R-:W-:Y:S01]  /*7fb0*/  FFMA R13, R41, R54, R13 ;  /* 0x00000036290d7223 */ /* 0x000fe2000000000d */
[----:B------:R-:W-:Y:S01]  /*7fc0*/  FMUL R17, R38, R21 ;  /* 0x0000001526117220 */ /* 0x000fe20000400000 */
[----:B------:R1:W-:Y:S01]  /*7fd0*/  STS.128 [R99+UR4], R80 ;  /* 0x0000005063007988 */ /* 0x0003e20008000c04 */
[----:B------:R-:W-:Y:S01]  /*7fe0*/  LOP3.LUT R64, R67, 0xffff0000, RZ, 0xc0, !PT ;  /* 0xffff000043407812 */ /* 0x000fe200078ec0ff */
[C---:B------:R-:W-:Y:S01]  /*7ff0*/  FFMA R14, R41.reuse, R55, R14 ;  /* 0x00000037290e7223 */ /* 0x040fe2000000000e */
[----:B------:R-:W-:Y:S01]  /*8000*/  SHF.L.U32 R65, R72, 0x10, RZ ;  /* 0x0000001048417819 */ /* 0x000fe200000006ff */
[----:B------:R-:W-:Y:S01]  /*8010*/  FMUL R18, R38, R22 ;  /* 0x0000001626127220 */ /* 0x000fe20000400000 */
[----:B------:R-:W-:Y:S01]  /*8020*/  LOP3.LUT R66, R72, 0xffff0000, RZ, 0xc0, !PT ;  /* 0xffff000048427812 */ /* 0x000fe200078ec0ff */
[C---:B------:R-:W-:Y:S01]  /*8030*/  FFMA R19, R41.reuse, R56, R19 ;  /* 0x0000003829137223 */ /* 0x040fe20000000013 */
[C---:B------:R-:W-:Y:S01]  /*8040*/  FMUL R23, R38.reuse, R23 ;  /* 0x0000001726177220 */ /* 0x040fe20000400000 */
[C---:B------:R-:W-:Y:S01]  /*8050*/  FFMA R16, R41.reuse, R57, R16 ;  /* 0x0000003929107223 */ /* 0x040fe20000000010 */
[C---:B------:R-:W-:Y:S01]  /*8060*/  FMUL R20, R38.reuse, R24 ;  /* 0x0000001826147220 */ /* 0x040fe20000400000 */
[C---:B------:R-:W-:Y:S01]  /*8070*/  FFMA R17, R41.reuse, R58, R17 ;  /* 0x0000003a29117223 */ /* 0x040fe20000000011 */
[C---:B------:R-:W-:Y:S01]  /*8080*/  FMUL R21, R38.reuse, R25 ;  /* 0x0000001926157220 */ /* 0x040fe20000400000 */
[C---:B------:R-:W-:Y:S01]  /*8090*/  FFMA R18, R41.reuse, R59, R18 ;  /* 0x0000003b29127223 */ /* 0x040fe20000000012 */
[C---:B------:R-:W-:Y:S01]  /*80a0*/  FMUL R22, R38.reuse, R26 ;  /* 0x0000001a26167220 */ /* 0x040fe20000400000 */
[C---:B------:R-:W-:Y:S01]  /*80b0*/  FFMA R23, R41.reuse, R60, R23 ;  /* 0x0000003c29177223 */ /* 0x040fe20000000017 */
[----:B------:R-:W-:Y:S01]  /*80c0*/  FMUL R27, R38, R27 ;  /* 0x0000001b261b7220 */ /* 0x000fe20000400000 */
[----:B------:R-:W-:Y:S01]  /*80d0*/  F2FP.BF16.F32.PACK_AB R100, R2, R0 ;  /* 0x000000000264723e */ /* 0x000fe200000010ff */
[----:B------:R-:W-:Y:S01]  /*80e0*/  FFMA R20, R41, R61, R20 ;  /* 0x0000003d29147223 */ /* 0x000fe20000000014 */
[----:B------:R-:W-:Y:S01]  /*80f0*/  F2FP.BF16.F32.PACK_AB R101, R15, R3 ;  /* 0x000000030f65723e */ /* 0x000fe200000010ff */
[C---:B------:R-:W-:Y:S01]  /*8100*/  FMUL R24, R38.reuse, R28 ;  /* 0x0000001c26187220 */ /* 0x040fe20000400000 */
[----:B------:R-:W-:Y:S01]  /*8110*/  F2FP.BF16.F32.PACK_AB R102, R13, R12 ;  /* 0x0000000c0d66723e */ /* 0x000fe200000010ff */
[----:B------:R-:W-:Y:S01]  /*8120*/  FFMA R21, R41, R62, R21 ;  /* 0x0000003e29157223 */ /* 0x000fe20000000015 */
[----:B------:R-:W-:Y:S01]  /*8130*/  F2FP.BF16.F32.PACK_AB R103, R19, R14 ;  /* 0x0000000e1367723e */ /* 0x000fe200000010ff */
[C---:B------:R-:W-:Y:S01]  /*8140*/  FMUL R25, R38.reuse, R29 ;  /* 0x0000001d26197220 */ /* 0x040fe20000400000 */
[----:B------:R-:W-:Y:S01]  /*8150*/  SHF.L.U32 R67, R73, 0x10, RZ ;  /* 0x0000001049437819 */ /* 0x000fe200000006ff */
[----:B------:R-:W-:Y:S01]  /*8160*/  FFMA R22, R41, R63, R22 ;  /* 0x0000003f29167223 */ /* 0x000fe20000000016 */
[----:B------:R-:W-:Y:S01]  /*8170*/  LOP3.LUT R68, R73, 0xffff0000, RZ, 0xc0, !PT ;  /* 0xffff000049447812 */ /* 0x000fe200078ec0ff */
[----:B------:R1:W-:Y:S01]  /*8180*/  STS.128 [R121+0x10], R100 ;  /* 0x0000106479007388 */ /* 0x0003e20000000c00 */
[----:B------:R-:W-:Y:S01]  /*8190*/  FMUL R26, R38, R30 ;  /* 0x0000001e261a7220 */ /* 0x000fe20000400000 */
[C---:B------:R-:W-:Y:S01]  /*81a0*/  FFMA R27, R41.reuse, R64, R27 ;  /* 0x00000040291b7223 */ /* 0x040fe2000000001b */
[----:B------:R-:W-:Y:S01]  /*81b0*/  SHF.L.U32 R69, R74, 0x10, RZ ;  /* 0x000000104a457819 */ /* 0x000fe200000006ff */
[----:B------:R-:W-:Y:S01]  /*81c0*/  FMUL R31, R38, R31 ;  /* 0x0000001f261f7220 */ /* 0x000fe20000400000 */
[C---:B------:R-:W-:Y:S01]  /*81d0*/  FFMA R24, R41.reuse, R65, R24 ;  /* 0x0000004129187223 */ /* 0x040fe20000000018 */
[----:B------:R-:W-:Y:S01]  /*81e0*/  LOP3.LUT R70, R74, 0xffff0000, RZ, 0xc0, !PT ;  /* 0xffff00004a467812 */ /* 0x000fe200078ec0ff */
[C---:B------:R-:W-:Y:S01]  /*81f0*/  FMUL R28, R38.reuse, R32 ;  /* 0x00000020261c7220 */ /* 0x040fe20000400000 */
[----:B------:R-:W-:Y:S01]  /*8200*/  FFMA R25, R41, R66, R25 ;  /* 0x0000004229197223 */ /* 0x000fe20000000019 */
[----:B------:R-:W-:Y:S01]  /*8210*/  SHF.L.U32 R71, R75, 0x10, RZ ;  /* 0x000000104b477819 */ /* 0x000fe200000006ff */
[C---:B------:R-:W-:Y:S01]  /*8220*/  FMUL R29, R38.reuse, R33 ;  /* 0x00000021261d7220 */ /* 0x040fe20000400000 */
[----:B------:R-:W-:Y:S01]  /*8230*/  FFMA R26, R41, R67, R26 ;  /* 0x00000043291a7223 */ /* 0x000fe2000000001a */
[----:B------:R-:W-:Y:S01]  /*8240*/  LOP3.LUT R72, R75, 0xffff0000, RZ, 0xc0, !PT ;  /* 0xffff00004b487812 */ /* 0x000fe200078ec0ff */
        /* <DEDUP_REMOVED lines=8> */
[----:B------:R-:W-:Y:S01]  /*82d0*/  FFMA R30, R41, R71, R30 ;  /* 0x00000047291e7223 */ /* 0x000fe2000000001e */
[----:B------:R-:W-:Y:S01]  /*82e0*/  F2FP.BF16.F32.PACK_AB R115, R27, R22 ;  /* 0x000000161b73723e */ /* 0x000fe200000010ff */
[----:B------:R-:W-:Y:S01]  /*82f0*/  FFMA R35, R41, R72, R35 ;  /* 0x0000004829237223 */ /* 0x000fe20000000023 */
[----:B------:R-:W-:Y:S02]  /*8300*/  F2FP.BF16.F32.PACK_AB R116, R25, R24 ;  /* 0x000000181974723e */ /* 0x000fe400000010ff */
[----:B------:R-:W-:Y:S01]  /*8310*/  F2FP.BF16.F32.PACK_AB R117, R31, R26 ;  /* 0x0000001a1f75723e */ /* 0x000fe200000010ff */
[----:B------:R1:W-:Y:S01]  /*8320*/  STS.128 [R120+0x20], R112 ;  /* 0x0000207078007388 */ /* 0x0003e20000000c00 */
        /* <DEDUP_REMOVED lines=13> */
[----:B------:R-:W-:Y:S01]  /*8400*/  R2UR UR11, R105 ;  /* 0x00000000690b72ca */ /* 0x000fe200000e0000 */
[----:B------:R-:W-:Y:S01]  /*8410*/  UIADD3 UR9, UPT, UPT, UR41, 0x20, URZ ;  /* 0x0000002029097890 */ /* 0x000fe2000fffe0ff */
[----:B------:R-:W-:Y:S01]  /*8420*/  R2UR UR12, R106 ;  /* 0x000000006a0c72ca */ /* 0x000fe200000e0000 */
[----:B------:R-:W-:Y:S02]  /*8430*/  UIADD3 UR8, UPT, UPT, UR49, 0x200, UR4 ;  /* 0x0000020031087890 */ /* 0x000fe4000fffe004 */
[----:B--2---:R-:W-:Y:S04]  /*8440*/  UIADD3 UR6, UP0, UPT, UR14, 0x680, URZ ;  /* 0x000006800e067890 */ /* 0x004fe8000ff1e0ff */
[----:B------:R-:W-:Y:S09]  /*8450*/  UIADD3.X UR7, UPT, UPT, URZ, UR15, URZ, UP0, !UPT ;  /* 0x0000000fff077290 */ /* 0x000ff200087fe4ff */
[----:B------:R2:W-:Y:S02]  /*8460*/  UTMASTG.4D.IM2COL [UR8], [UR6] ;  /* 0x00000008060073b5 */ /* 0x0005e40008058000 */
[----:B--2---:R0:W-:Y:S02]  /*8470*/  UTMACMDFLUSH ;  /* 0x00000000000079b7 */ /* 0x0041e40000000000 */
.L_x_124:
[----:B------:R-:W-:Y:S05]  /*8480*/  BSYNC.RECONVERGENT B0 ;  /* 0x0000000000007941 */ /* 0x000fea0003800200 */
.L_x_123:
[----:B------:R-:W-:Y:S01]  /*8490*/  UIADD3 UR4, UPT, UPT, UR42, 0x1, URZ ;  /* 0x000000012a047890 */ /* 0x000fe2000fffe0ff */
[----:B------:R-:W-:Y:S03]  /*84a0*/  BSSY.RECONVERGENT B0, `(.L_x_125) ;  /* 0x0000008000007945 */ /* 0x000fe60003800200 */
[----:B------:R-:W-:Y:S04]  /*84b0*/  UISETP.NE.AND UP0, UPT, UR4, 0x3, UPT ;  /* 0x000000030400788c */ /* 0x000fe8000bf05270 */
[----:B------:R-:W-:Y:S02]  /*84c0*/  UISETP.EQ.XOR UP1, UPT, UR40, 0x3, !UP0 ;  /* 0x000000032800788c */ /* 0x000fe4000c722a70 */
[----:B------:R-:W-:Y:S02]  /*84d0*/  USEL UR50, UR4, URZ, UP0 ;  /* 0x000000ff04327287 */ /* 0x000fe40008000000 */
[----:B------:R-:W-:Y:S04]  /*84e0*/  USEL UR5, URZ, 0x1, !UP1 ;  /* 0x00000001ff057887 */ /* 0x000fe8000c800000 */
[----:B------:R-:W-:Y:S01]  /*84f0*/  ULOP3.LUT UR55, UR55, UR5, URZ, 0x3c, !UPT ;  /* 0x0000000537377292 */ /* 0x000fe2000f8e3cff */
[----:B------:R-:W-:Y:S11]  /*8500*/  @P0 BRA `(.L_x_126) ;  /* 0x0000000000040947 */ /* 0x000ff60003800000 */
[----:B------:R-:W-:Y:S04]  /*8510*/  DEPBAR.LE SB0, 0x1 ;  /* 0x000080400000791a */ /* 0x000fe80000000000 */
.L_x_126:
[----:B------:R-:W-:Y:S05]  /*8520*/  BSYNC.RECONVERGENT B0 ;  /* 0x0000000000007941 */ /* 0x000fea0003800200 */
.L_x_125:
[----:B------:R-:W-:Y:S01]  /*8530*/  BAR.SYNC.DEFER_BLOCKING 0x1, 0x80 ;  /* 0x0042000000007b1d */ /* 0x000fe20000010000 */
[----:B------:R-:W-:Y:S01]  /*8540*/  UISETP.NE.AND UP0, UPT, UR54, -0x2, UPT ;  /* 0xfffffffe3600788c */ /* 0x000fe2000bf05270 */
[----:B------:R-:W-:Y:S08]  /*8550*/  IADD3 R0, PT, PT, R36, 0x1, RZ ;  /* 0x0000000124007810 */ /* 0x000ff00007ffe0ff */
[----:B------:R-:W-:Y:S05]  /*8560*/  BRA.U !UP0, `(.L_x_127) ;  /* 0x0000000108287547 */ /* 0x000fea000b800000 */
[----:B------:R-:W2:Y:S01]  /*8570*/  S2R R2, SR_CgaCtaId ;  /* 0x0000000000027919 */ /* 0x000ea20000008800 */
[----:B------:R-:W-:Y:S01]  /*8580*/  ISETP.NE.AND P0, PT, R111, RZ, PT ;  /* 0x000000ff6f00720c */ /* 0x000fe20003f05270 */
[----:B------:R-:W-:Y:S01]  /*8590*/  IMAD.U32 R3, RZ, RZ, UR51 ;  /* 0x00000033ff037e24 */ /* 0x000fe2000f8e00ff */
[----:B------:R-:W-:Y:S04]  /*85a0*/  UIADD3 UR4, UPT, UPT, UR51, 0x1, URZ ;  /* 0x0000000133047890 */ /* 0x000fe8000fffe0ff */
[----:B------:R-:W-:Y:S04]  /*85b0*/  UISETP.NE.AND UP0, UPT, UR4, 0x3, UPT ;  /* 0x000000030400788c */ /* 0x000fe8000bf05270 */
[----:B------:R-:W-:Y:S03]  /*85c0*/  USEL UR51, UR4, URZ, UP0 ;  /* 0x000000ff04337287 */ /* 0x000fe60008000000 */
[----:B------:R-:W-:Y:S05]  /*85d0*/  @P0 LEA R3, R3, UR49, 0x3 ;  /* 0x0000003103030c11 */ /* 0x000fea000f8e18ff */
[----:B------:R-:W-:Y:S05]  /*85e0*/  @P0 VIADD R3, R3, 0xb8 ;  /* 0x000000b803030836 */ /* 0x000fea0000000000 */
[----:B--2---:R-:W-:Y:S04]  /*85f0*/  @P0 PRMT R2, R2, 0x654, R3 ;  /* 0x0000065402020816 */ /* 0x004fe80000000003 */
[----:B------:R2:W-:Y:S03]  /*8600*/  @P0 SYNCS.ARRIVE.TRANS64.RED.A1T0 RZ, [R2+URZ], RZ ;  /* 0x000000ff02ff09a7 */ /* 0x0005e600081004ff */
.L_x_127:
[----:B------:R-:W-:Y:S01]  /*8610*/  R2UR UR6, R110 ;  /* 0x000000006e0672ca */ /* 0x000fe200000e0000 */
[----:B------:R-:W-:Y:S01]  /*8620*/  UIADD3 UR54, UPT, UPT, UR54, 0x2, URZ ;  /* 0x0000000236367890 */ /* 0x000fe2000fffe0ff */
[----:B------:R-:W-:Y:S02]  /*8630*/  R2UR UR5, R93 ;  /* 0x000000005d0572ca */ /* 0x000fe400000e0000 */
[----:B------:R-:W-:Y:S02]  /*8640*/  R2UR UR4, R94 ;  /* 0x000000005e0472ca */ /* 0x000fe400000e0000 */
[----:B------:R-:W-:Y:S02]  /*8650*/  R2UR UR53, R104 ;  /* 0x00000000683572ca */ /* 0x000fe400000e0000 */
[----:B------:R-:W-:Y:S02]  /*8660*/  ISETP.NE.AND P0, PT, R0, 0x2, PT ;  /* 0x000000020000780c */ /* 0x000fe40003f05270 */
[----:B------:R-:W-:Y:S02]  /*8670*/  LOP3.LUT R84, R84, 0x1, RZ, 0x3c, !PT ;  /* 0x0000000154547812 */ /* 0x000fe400078e3cff */
[----:B--2---:R-:W-:Y:S01]  /*8680*/  SEL R2, RZ, 0x1, P0 ;  /* 0x00000001ff027807 */ /* 0x004fe20000000000 */
[----:B------:R-:W-:Y:S01]  /*8690*/  UISETP.NE.AND UP0, UPT, UR6, URZ, UPT ;  /* 0x000000ff0600728c */ /* 0x000fe2000bf05270 */
[----:B------:R-:W-:Y:S01]  /*86a0*/  SEL R36, R0, RZ, P0 ;  /* 0x000000ff00247207 */ /* 0x000fe20000000000 */
[----:B------:R-:W-:Y:S01]  /*86b0*/  UIADD3 UR28, UPT, UPT, UR36, UR5, URZ ;  /* 0x00000005241c7290 */ /* 0x000fe2000fffe0ff */
[----:B------:R-:W-:Y:S01]  /*86c0*/  LOP3.LUT R85, R85, R2, RZ, 0x3c, !PT ;  /* 0x0000000255557212 */ /* 0x000fe200078e3cff */
[----:B------:R-:W-:Y:S05]  /*86d0*/  UIADD3 UR52, UPT, UPT, UR37, UR4, URZ ;  /* 0x0000000425347290 */ /* 0x000fea000fffe0ff */
[----:B------:R-:W-:Y:S07]  /*86e0*/  BRA.U UP0, `(.L_x_128) ;  /* 0xffffffd500387547 */ /* 0x000fee000b83ffff */
[----:B------:R-:W-:-:S13]  /*86f0*/  R2UR UR4, R95 ;  /* 0x000000005f0472ca */ /* 0x000fda00000e0000 */
[----:B------:R-:W-:-:S09]  /*8700*/  UISETP.NE.AND UP0, UPT, UR4, URZ, UPT ;  /* 0x000000ff0400728c */ /* 0x000fd2000bf05270 */
[----:B------:R-:W-:Y:S05]  /*8710*/  BRA.U !UP0, `(.L_x_129) ;  /* 0x0000000108487547 */ /* 0x000fea000b800000 */
[----:B------:R-:W2:Y:S02]  /*8720*/  LDCU.64 UR4, c[0x0][0x890] ;  /* 0x00011200ff0477ac */ /* 0x000ea40008000a00 */
[----:B--2---:R-:W-:-:S04]  /*8730*/  UISETP.NE.U32.AND UP0, UPT, UR4, URZ, UPT ;  /* 0x000000ff0400728c */ /* 0x004fc8000bf05070 */
[----:B------:R-:W-:-:S09]  /*8740*/  UISETP.NE.AND.EX UP0, UPT, UR5, URZ, UPT, UP0 ;  /* 0x000000ff0500728c */ /* 0x000fd2000bf05300 */
[----:B------:R-:W-:Y:S05]  /*8750*/  BRA.U UP0, `(.L_x_130) ;  /* 0x00000001000c7547 */ /* 0x000fea000b800000 */
[----:B------:R-:W-:-:S13]  /*8760*/  FSETP.NEU.AND P0, PT, R41, RZ, PT ;  /* 0x000000ff2900720b */ /* 0x000fda0003f0d000 */
[----:B------:R-:W-:Y:S05]  /*8770*/  @!P0 EXIT ;  /* 0x000000000000894d */ /* 0x000fea0003800000 */
[----:B------:R-:W-:Y:S05]  /*8780*/  BRA `(.L_x_129) ;  /* 0x00000000002c7947 */ /* 0x000fea0003800000 */
.L_x_130:
[----:B------:R-:W-:Y:S01]  /*8790*/  ISETP.NE.AND P0, PT, R109, RZ, PT ;  /* 0x000000ff6d00720c */ /* 0x000fe20003f05270 */
[----:B------:R-:W-:-:S12]  /*87a0*/  BSSY.RECONVERGENT B0, `(.L_x_129) ;  /* 0x0000009000007945 */ /* 0x000fd80003800200 */
[----:B------:R-:W-:Y:S05]  /*87b0*/  @P0 BRA `(.L_x_131) ;  /* 0x0000000000140947 */ /* 0x000fea0003800000 */
[----:B------:R-:W2:Y:S02]  /*87c0*/  LDCU.64 UR4, c[0x0][0x888] ;  /* 0x00011100ff0477ac */ /* 0x000ea40008000a00 */
[----:B--2---:R-:W-:-:S04]  /*87d0*/  ISETP.NE.U32.AND P0, PT, RZ, UR4, PT ;  /* 0x00000004ff007c0c */ /* 0x004fc8000bf05070 */
[----:B------:R-:W-:-:S13]  /*87e0*/  ISETP.NE.AND.EX P0, PT, RZ, UR5, PT, P0 ;  /* 0x00000005ff007c0c */ /* 0x000fda000bf05300 */
[----:B------:R-:W-:Y:S05]  /*87f0*/  @!P0 EXIT ;  /* 0x000000000000894d */ /* 0x000fea0003800000 */
[----:B------:R-:W-:Y:S05]  /*8800*/  BRA `(.L_x_132) ;  /* 0x0000000000087947 */ /* 0x000fea0003800000 */
.L_x_131:
[----:B------:R-:W-:-:S13]  /*8810*/  FSETP.NEU.AND P0, PT, R41, RZ, PT ;  /* 0x000000ff2900720b */ /* 0x000fda0003f0d000 */
[----:B------:R-:W-:Y:S05]  /*8820*/  @!P0 EXIT ;  /* 0x000000000000894d */ /* 0x000fea0003800000 */
.L_x_132:
[----:B------:R-:W-:Y:S05]  /*8830*/  BSYNC.RECONVERGENT B0 ;  /* 0x0000000000007941 */ /* 0x000fea0003800200 */
.L_x_129:
[----:B------:R-:W2:Y:S01]  /*8840*/  S2UR UR5, SR_CgaCtaId ;  /* 0x00000000000579c3 */ /* 0x000ea20000008800 */
[----:B------:R-:W-:Y:S01]  /*8850*/  ULEA UR4, UR51, UR49, 0x3 ;  /* 0x0000003133047291 */ /* 0x000fe2000f8e18ff */
[----:B------:R-:W-:-:S04]  /*8860*/  DEPBAR.LE SB0, 0x0 ;  /* 0x000080000000791a */ /* 0x000fc80000000000 */
[----:B------:R-:W-:-:S04]  /*8870*/  UIADD3 UR4, UPT, UPT, UR4, 0xb8, URZ ;  /* 0x000000b804047890 */ /* 0x000fc8000fffe0ff */
[----:B--2---:R-:W-:-:S09]  /*8880*/  UPRMT UR4, UR5, 0x654, UR4 ;  /* 0x0000065405047896 */ /* 0x004fd20008000004 */
[----:B------:R-:W-:Y:S01]  /*8890*/  SYNCS.ARRIVE.TRANS64.RED.A1T0 RZ, [UR4], RZ ;  /* 0x000000ffffff79a7 */ /* 0x000fe20008100404 */
[----:B------:R-:W-:Y:S05]  /*88a0*/  EXIT ;  /* 0x000000000000794d */ /* 0x000fea0003800000 */
.L_x_25:
[----:B------:R-:W-:Y:S07]  /*88b0*/  MOV R0, UR9 ;  /* 0x0000000900007c02 */ /* 0x000fee0008000f00 */
.L_x_133:
[----:B-1----:R1:W2:Y:S02]  /*88c0*/  SYNCS.PHASECHK.TRANS64.TRYWAIT P0, [R0+URZ+0x50], R5 ;  /* 0x00005005000075a7 */ /* 0x0022a400080011ff */
[----:B--2---:R-:W-:Y:S05]  /*88d0*/  @!P0 NANOSLEEP.SYNCS 0x989680 ;  /* 0x009896800000895d */ /* 0x004fea0003900000 */
[----:B------:R-:W2:Y:S02]  /*88e0*/  @!P0 SYNCS.PHASECHK.TRANS64 P0, [R0+URZ+0x50], R5 ;  /* 0x00005005000085a7 */ /* 0x000ea400080010ff */
[----:B--2---:R-:W-:Y:S05]  /*88f0*/  @!P0 BRA `(.L_x_133) ;  /* 0xfffffffc00f08947 */ /* 0x004fea000383ffff */
[----:B------:R-:W-:Y:S05]  /*8900*/  BRA `(.L_x_24) ;  /* 0xffffff9000b07947 */ /* 0x000fea000383ffff */
.L_x_32:
[----:B------:R-:W-:Y:S07]  /*8910*/  MOV R0, UR9 ;  /* 0x0000000900007c02 */ /* 0x000fee0008000f00 */
.L_x_134:
[----:B-1----:R1:W2:Y:S02]  /*8920*/  SYNCS.PHASECHK.TRANS64.TRYWAIT P0, [R0+URZ+0x50], R5 ;  /* 0x00005005000075a7 */ /* 0x0022a400080011ff */
[----:B--2---:R-:W-:Y:S05]  /*8930*/  @!P0 NANOSLEEP.SYNCS 0x989680 ;  /* 0x009896800000895d */ /* 0x004fea0003900000 */
[----:B------:R-:W2:Y:S02]  /*8940*/  @!P0 SYNCS.PHASECHK.TRANS64 P0, [R0+URZ+0x50], R5 ;  /* 0x00005005000085a7 */ /* 0x000ea400080010ff */
[----:B--2---:R-:W-:Y:S05]  /*8950*/  @!P0 BRA `(.L_x_134) ;  /* 0xfffffffc00f08947 */ /* 0x004fea000383ffff */
[----:B------:R-:W-:Y:S05]  /*8960*/  BRA `(.L_x_31) ;  /* 0xffffff98000c7947 */ /* 0x000fea000383ffff */
.L_x_37:
[----:B------:R-:W-:-:S07]  /*8970*/  MOV R0, UR25 ;  /* 0x0000001900007c02 */ /* 0x000fce0008000f00 */
.L_x_135:
[----:B-1----:R1:W2:Y:S02]  /*8980*/  SYNCS.PHASECHK.TRANS64.TRYWAIT P0, [R0+URZ+0xe0], R3 ;  /* 0x0000e003000075a7 */ /* 0x0022a400080011ff */
[----:B--2---:R-:W-:Y:S05]  /*8990*/  @!P0 NANOSLEEP.SYNCS 0x989680 ;  /* 0x009896800000895d */ /* 0x004fea0003900000 */
[----:B------:R-:W2:Y:S02]  /*89a0*/  @!P0 SYNCS.PHASECHK.TRANS64 P0, [R0+URZ+0xe0], R3 ;  /* 0x0000e003000085a7 */ /* 0x000ea400080010ff */
[----:B--2---:R-:W-:Y:S05]  /*89b0*/  @!P0 BRA `(.L_x_135) ;  /* 0xfffffffc00f08947 */ /* 0x004fea000383ffff */
[----:B------:R-:W-:Y:S05]  /*89c0*/  BRA `(.L_x_136) ;  /* 0xffffff9800d87947 */ /* 0x000fea000383ffff */
.L_x_41:
[----:B------:R-:W-:-:S07]  /*89d0*/  MOV R0, UR4 ;  /* 0x0000000400007c02 */ /* 0x000fce0008000f00 */
.L_x_137:
[----:B-1----:R1:W2:Y:S02]  /*89e0*/  SYNCS.PHASECHK.TRANS64.TRYWAIT P0, [R0+URZ], R3 ;  /* 0x00000003000075a7 */ /* 0x0022a400080011ff */
[----:B--2---:R-:W-:Y:S05]  /*89f0*/  @!P0 NANOSLEEP.SYNCS 0x989680 ;  /* 0x009896800000895d */ /* 0x004fea0003900000 */
[----:B------:R-:W2:Y:S02]  /*8a00*/  @!P0 SYNCS.PHASECHK.TRANS64 P0, [R0+URZ], R3 ;  /* 0x00000003000085a7 */ /* 0x000ea400080010ff */
[----:B--2---:R-:W-:Y:S05]  /*8a10*/  @!P0 BRA `(.L_x_137) ;  /* 0xfffffffc00f08947 */ /* 0x004fea000383ffff */
[----:B------:R-:W-:Y:S05]  /*8a20*/  BRA `(.L_x_138) ;  /* 0xffffffa000707947 */ /* 0x000fea000383ffff */
.L_x_42:
[----:B------:R-:W-:-:S07]  /*8a30*/  MOV R0, UR5 ;  /* 0x0000000500007c02 */ /* 0x000fce0008000f00 */
.L_x_139:
[----:B-1----:R1:W2:Y:S02]  /*8a40*/  SYNCS.PHASECHK.TRANS64.TRYWAIT P0, [R0+URZ], R3 ;  /* 0x00000003000075a7 */ /* 0x0022a400080011ff */
[----:B--2---:R-:W-:Y:S05]  /*8a50*/  @!P0 NANOSLEEP.SYNCS 0x989680 ;  /* 0x009896800000895d */ /* 0x004fea0003900000 */
[----:B------:R-:W2:Y:S02]  /*8a60*/  @!P0 SYNCS.PHASECHK.TRANS64 P0, [R0+URZ], R3 ;  /* 0x00000003000085a7 */ /* 0x000ea400080010ff */
[----:B--2---:R-:W-:Y:S05]  /*8a70*/  @!P0 BRA `(.L_x_139) ;  /* 0xfffffffc00f08947 */ /* 0x004fea000383ffff */
[----:B------:R-:W-:Y:S05]  /*8a80*/  BRA `(.L_x_140) ;  /* 0xffffffa000807947 */ /* 0x000fea000383ffff */
.L_x_43:
[----:B------:R-:W-:-:S07]  /*8a90*/  MOV R0, UR5 ;  /* 0x0000000500007c02 */ /* 0x000fce0008000f00 */
.L_x_141:
[----:B-1----:R1:W2:Y:S02]  /*8aa0*/  SYNCS.PHASECHK.TRANS64.TRYWAIT P0, [R0+URZ], R3 ;  /* 0x00000003000075a7 */ /* 0x0022a400080011ff */
[----:B--2---:R-:W-:Y:S05]  /*8ab0*/  @!P0 NANOSLEEP.SYNCS 0x989680 ;  /* 0x009896800000895d */ /* 0x004fea0003900000 */
[----:B------:R-:W2:Y:S02]  /*8ac0*/  @!P0 SYNCS.PHASECHK.TRANS64 P0, [R0+URZ], R3 ;  /* 0x00000003000085a7 */ /* 0x000ea400080010ff */
[----:B--2---:R-:W-:Y:S05]  /*8ad0*/  @!P0 BRA `(.L_x_141) ;  /* 0xfffffffc00f08947 */ /* 0x004fea000383ffff */
[----:B------:R-:W-:Y:S05]  /*8ae0*/  BRA `(.L_x_142) ;  /* 0xffffffa000907947 */ /* 0x000fea000383ffff */
.L_x_44:
[----:B------:R-:W-:-:S07]  /*8af0*/  MOV R0, UR5 ;  /* 0x0000000500007c02 */ /* 0x000fce0008000f00 */
.L_x_143:
[----:B-1----:R1:W2:Y:S02]  /*8b00*/  SYNCS.PHASECHK.TRANS64.TRYWAIT P0, [R0+URZ], R3 ;  /* 0x00000003000075a7 */ /* 0x0022a400080011ff */
[----:B--2---:R-:W-:Y:S05]  /*8b10*/  @!P0 NANOSLEEP.SYNCS 0x989680 ;  /* 0x009896800000895d */ /* 0x004fea0003900000 */
[----:B------:R-:W2:Y:S02]  /*8b20*/  @!P0 SYNCS.PHASECHK.TRANS64 P0, [R0+URZ], R3 ;  /* 0x00000003000085a7 */ /* 0x000ea400080010ff */
[----:B--2---:R-:W-:Y:S05]  /*8b30*/  @!P0 BRA `(.L_x_143) ;  /* 0xfffffffc00f08947 */ /* 0x004fea000383ffff */
[----:B------:R-:W-:Y:S05]  /*8b40*/  BRA `(.L_x_144) ;  /* 0xffffffa000a07947 */ /* 0x000fea000383ffff */
.L_x_45:
[----:B------:R-:W-:-:S07]  /*8b50*/  MOV R0, UR5 ;  /* 0x0000000500007c02 */ /* 0x000fce0008000f00 */
.L_x_145:
[----:B-1----:R1:W2:Y:S02]  /*8b60*/  SYNCS.PHASECHK.TRANS64.TRYWAIT P0, [R0+URZ], R3 ;  /* 0x00000003000075a7 */ /* 0x0022a400080011ff */
[----:B--2---:R-:W-:Y:S05]  /*8b70*/  @!P0 NANOSLEEP.SYNCS 0x989680 ;  /* 0x009896800000895d */ /* 0x004fea0003900000 */
[----:B------:R-:W2:Y:S02]  /*8b80*/  @!P0 SYNCS.PHASECHK.TRANS64 P0, [R0+URZ], R3 ;  /* 0x00000003000085a7 */ /* 0x000ea400080010ff */
[----:B--2---:R-:W-:Y:S05]  /*8b90*/  @!P0 BRA `(.L_x_145) ;  /* 0xfffffffc00f08947 */ /* 0x004fea000383ffff */
[----:B------:R-:W-:Y:S05]  /*8ba0*/  BRA `(.L_x_146) ;  /* 0xffffffa000b07947 */ /* 0x000fea000383ffff */
.L_x_46:
[----:B------:R-:W-:-:S07]  /*8bb0*/  MOV R0, UR5 ;  /* 0x0000000500007c02 */ /* 0x000fce0008000f00 */
.L_x_147:
[----:B-1----:R1:W2:Y:S02]  /*8bc0*/  SYNCS.PHASECHK.TRANS64.TRYWAIT P0, [R0+URZ], R3 ;  /* 0x00000003000075a7 */ /* 0x0022a400080011ff */
[----:B--2---:R-:W-:Y:S05]  /*8bd0*/  @!P0 NANOSLEEP.SYNCS 0x989680 ;  /* 0x009896800000895d */ /* 0x004fea0003900000 */
[----:B------:R-:W2:Y:S02]  /*8be0*/  @!P0 SYNCS.PHASECHK.TRANS64 P0, [R0+URZ], R3 ;  /* 0x00000003000085a7 */ /* 0x000ea400080010ff */
[----:B--2---:R-:W-:Y:S05]  /*8bf0*/  @!P0 BRA `(.L_x_147) ;  /* 0xfffffffc00f08947 */ /* 0x004fea000383ffff */
[----:B------:R-:W-:Y:S05]  /*8c00*/  BRA `(.L_x_148) ;  /* 0xffffffa000c07947 */ /* 0x000fea000383ffff */
.L_x_47:
[----:B------:R-:W-:-:S07]  /*8c10*/  MOV R0, UR5 ;  /* 0x0000000500007c02 */ /* 0x000fce0008000f00 */
.L_x_149:
[----:B-1----:R1:W2:Y:S02]  /*8c20*/  SYNCS.PHASECHK.TRANS64.TRYWAIT P0, [R0+URZ], R3 ;  /* 0x00000003000075a7 */ /* 0x0022a400080011ff */
[----:B--2---:R-:W-:Y:S05]  /*8c30*/  @!P0 NANOSLEEP.SYNCS 0x989680 ;  /* 0x009896800000895d */ /* 0x004fea0003900000 */
[----:B------:R-:W2:Y:S02]  /*8c40*/  @!P0 SYNCS.PHASECHK.TRANS64 P0, [R0+URZ], R3 ;  /* 0x00000003000085a7 */ /* 0x000ea400080010ff */
[----:B--2---:R-:W-:Y:S05]  /*8c50*/  @!P0 BRA `(.L_x_149) ;  /* 0xfffffffc00f08947 */ /* 0x004fea000383ffff */
[----:B------:R-:W-:Y:S05]  /*8c60*/  BRA `(.L_x_150) ;  /* 0xffffffa000d07947 */ /* 0x000fea000383ffff */
.L_x_48:
[----:B------:R-:W-:-:S07]  /*8c70*/  MOV R0, UR5 ;  /* 0x0000000500007c02 */ /* 0x000fce0008000f00 */
.L_x_151:
[----:B-1----:R1:W2:Y:S02]  /*8c80*/  SYNCS.PHASECHK.TRANS64.TRYWAIT P0, [R0+URZ], R3 ;  /* 0x00000003000075a7 */ /* 0x0022a400080011ff */
[----:B--2---:R-:W-:Y:S05]  /*8c90*/  @!P0 NANOSLEEP.SYNCS 0x989680 ;  /* 0x009896800000895d */ /* 0x004fea0003900000 */
[----:B------:R-:W2:Y:S02]  /*8ca0*/  @!P0 SYNCS.PHASECHK.TRANS64 P0, [R0+URZ], R3 ;  /* 0x00000003000085a7 */ /* 0x000ea400080010ff */
[----:B--2---:R-:W-:Y:S05]  /*8cb0*/  @!P0 BRA `(.L_x_151) ;  /* 0xfffffffc00f08947 */ /* 0x004fea000383ffff */
[----:B------:R-:W-:Y:S05]  /*8cc0*/  BRA `(.L_x_152) ;  /* 0xffffffa000e07947 */ /* 0x000fea000383ffff */
.L_x_49:
[----:B------:R-:W-:-:S07]  /*8cd0*/  MOV R0, UR5 ;  /* 0x0000000500007c02 */ /* 0x000fce0008000f00 */
.L_x_153:
[----:B-1----:R1:W2:Y:S02]  /*8ce0*/  SYNCS.PHASECHK.TRANS64.TRYWAIT P0, [R0+URZ], R3 ;  /* 0x00000003000075a7 */ /* 0x0022a400080011ff */
[----:B--2---:R-:W-:Y:S05]  /*8cf0*/  @!P0 NANOSLEEP.SYNCS 0x989680 ;  /* 0x009896800000895d */ /* 0x004fea0003900000 */
[----:B------:R-:W2:Y:S02]  /*8d00*/  @!P0 SYNCS.PHASECHK.TRANS64 P0, [R0+URZ], R3 ;  /* 0x00000003000085a7 */ /* 0x000ea400080010ff */
[----:B--2---:R-:W-:Y:S05]  /*8d10*/  @!P0 BRA `(.L_x_153) ;  /* 0xfffffffc00f08947 */ /* 0x004fea000383ffff */
[----:B------:R-:W-:Y:S05]  /*8d20*/  BRA `(.L_x_154) ;  /* 0xffffffa000f07947 */ /* 0x000fea000383ffff */
.L_x_52:
[----:B------:R-:W-:-:S07]  /*8d30*/  MOV R4, UR4 ;  /* 0x0000000400047c02 */ /* 0x000fce0008000f00 */
.L_x_155:
[----:B--2---:R2:W3:Y:S02]  /*8d40*/  SYNCS.PHASECHK.TRANS64.TRYWAIT P1, [R4+URZ+0xe8], R7 ;  /* 0x0000e807040075a7 */ /* 0x0044e400080211ff */
[----:B---3--:R-:W-:Y:S05]  /*8d50*/  @!P1 NANOSLEEP.SYNCS 0x989680 ;  /* 0x009896800000995d */ /* 0x008fea0003900000 */
[----:B------:R-:W3:Y:S02]  /*8d60*/  @!P1 SYNCS.PHASECHK.TRANS64 P1, [R4+URZ+0xe8], R7 ;  /* 0x0000e807040095a7 */ /* 0x000ee400080210ff */
[----:B---3--:R-:W-:Y:S05]  /*8d70*/  @!P1 BRA `(.L_x_155) ;  /* 0xfffffffc00f09947 */ /* 0x008fea000383ffff */
[----:B------:R-:W-:Y:S05]  /*8d80*/  BRA `(.L_x_156) ;  /* 0xffffffa400607947 */ /* 0x000fea000383ffff */
.L_x_53:
[----:B--2---:R-:W-:-:S07]  /*8d90*/  MOV R4, UR4 ;  /* 0x0000000400047c02 */ /* 0x004fce0008000f00 */
.L_x_157:
[----:B--2---:R2:W3:Y:S02]  /*8da0*/  SYNCS.PHASECHK.TRANS64.TRYWAIT P1, [R4+URZ+0xe0], R5 ;  /* 0x0000e005040075a7 */ /* 0x0044e400080211ff */
[----:B---3--:R-:W-:Y:S05]  /*8db0*/  @!P1 NANOSLEEP.SYNCS 0x989680 ;  /* 0x009896800000995d */ /* 0x008fea0003900000 */
[----:B------:R-:W3:Y:S02]  /*8dc0*/  @!P1 SYNCS.PHASECHK.TRANS64 P1, [R4+URZ+0xe0], R5 ;  /* 0x0000e005040095a7 */ /* 0x000ee400080210ff */
[----:B---3--:R-:W-:Y:S05]  /*8dd0*/  @!P1 BRA `(.L_x_157) ;  /* 0xfffffffc00f09947 */ /* 0x008fea000383ffff */
[----:B------:R-:W-:Y:S05]  /*8de0*/  BRA `(.L_x_158) ;  /* 0xffffffa400687947 */ /* 0x000fea000383ffff */
.L_x_63:
[----:B--2---:R-:W-:-:S04]  /*8df0*/  MOV R5, UR5 ;  /* 0x0000000500057c02 */ /* 0x004fc80008000f00 */
[----:B------:R2:W3:Y:S03]  /*8e00*/  SYNCS.PHASECHK.TRANS64.TRYWAIT P0, [R5+URZ+0x8], R6 ;  /* 0x00000806050075a7 */ /* 0x0004e600080011ff */
[----:B---3--:R-:W-:Y:S05]  /*8e10*/  @!P0 NANOSLEEP.SYNCS 0x989680 ;  /* 0x009896800000895d */ /* 0x008fea0003900000 */
[----:B------:R-:W3:Y:S02]  /*8e20*/  @!P0 SYNCS.PHASECHK.TRANS64 P0, [R5+URZ+0x8], R6 ;  /* 0x00000806050085a7 */ /* 0x000ee400080010ff */
[----:B---3--:R-:W-:Y:S05]  /*8e30*/  @!P0 BRA `(.L_x_63) ;  /* 0xfffffffc00ec8947 */ /* 0x008fea000383ffff */
[----:B------:R-:W-:Y:S05]  /*8e40*/  BRA `(.L_x_62) ;  /* 0xffffffa800347947 */ /* 0x000fea000383ffff */
.L_x_65:
[----:B------:R-:W-:Y:S01]  /*8e50*/  BSSY B0, `(.L_x_159) ;  /* 0x0000006000007945 */ /* 0x000fe20003800000 */
[----:B------:R-:W-:-:S07]  /*8e60*/  MOV R15, 0xffffffff ;  /* 0xffffffff000f7802 */ /* 0x000fce0000000f00 */
[----:B-12--5:R-:W-:Y:S05]  /*8e70*/  WARPSYNC.COLLECTIVE R15, `(.L_x_160) ;  /* 0x000000000f0c7348 */ /* 0x026fea0003c00000 */
[----:B------:R-:W-:Y:S02]  /*8e80*/  ELECT P6, UR79, PT ;  /* 0x00000000004f782f */ /* 0x000fe400038c0000 */
[----:B------:R-:W-:Y:S01]  /*8e90*/  MOV R14, UR79 ;  /* 0x0000004f000e7c02 */ /* 0x000fe20008000f00 */
[----:B-12--5:R-:W-:Y:S10]  /*8ea0*/  ENDCOLLECTIVE ;  /* 0x000000000000791b */ /* 0x026ff40003800000 */
.L_x_160:
[----:B------:R-:W-:Y:S05]  /*8eb0*/  BSYNC B0 ;  /* 0x0000000000007941 */ /* 0x000fea0003800000 */
.L_x_159:
[----:B------:R-:W-:Y:S05]  /*8ec0*/  BRA `(.L_x_161) ;  /* 0xffffffa800647947 */ /* 0x000fea000383ffff */
.L_x_67:
[----:B--2---:R-:W-:-:S04]  /*8ed0*/  MOV R3, UR5 ;  /* 0x0000000500037c02 */ /* 0x004fc80008000f00 */
[----:B------:R2:W3:Y:S03]  /*8ee0*/  SYNCS.PHASECHK.TRANS64.TRYWAIT P0, [R3+URZ+0x8], R4 ;  /* 0x00000804030075a7 */ /* 0x0004e600080011ff */
[----:B---3--:R-:W-:Y:S05]  /*8ef0*/  @!P0 NANOSLEEP.SYNCS 0x989680 ;  /* 0x009896800000895d */ /* 0x008fea0003900000 */
[----:B------:R-:W3:Y:S02]  /*8f00*/  @!P0 SYNCS.PHASECHK.TRANS64 P0, [R3+URZ+0x8], R4 ;  /* 0x00000804030085a7 */ /* 0x000ee400080010ff */
[----:B---3--:R-:W-:Y:S05]  /*8f10*/  @!P0 BRA `(.L_x_67) ;  /* 0xfffffffc00ec8947 */ /* 0x008fea000383ffff */
[----:B------:R-:W-:Y:S05]  /*8f20*/  BRA `(.L_x_66) ;  /* 0xffffffa800687947 */ /* 0x000fea000383ffff */
.L_x_68:
[----:B------:R-:W-:-:S07]  /*8f30*/  MOV R4, UR20 ;  /* 0x0000001400047c02 */ /* 0x000fce0008000f00 */
.L_x_162:
[----:B-1----:R1:W2:Y:S02]  /*8f40*/  SYNCS.PHASECHK.TRANS64.TRYWAIT P0, [R4+URZ+0xe0], R5 ;  /* 0x0000e005040075a7 */ /* 0x0022a400080011ff */
[----:B--2---:R-:W-:Y:S05]  /*8f50*/  @!P0 NANOSLEEP.SYNCS 0x989680 ;  /* 0x009896800000895d */ /* 0x004fea0003900000 */
[----:B------:R-:W2:Y:S02]  /*8f60*/  @!P0 SYNCS.PHASECHK.TRANS64 P0, [R4+URZ+0xe0], R5 ;  /* 0x0000e005040085a7 */ /* 0x000ea400080010ff */
[----:B--2---:R-:W-:Y:S05]  /*8f70*/  @!P0 BRA `(.L_x_162) ;  /* 0xfffffffc00f08947 */ /* 0x004fea000383ffff */
[----:B------:R-:W-:Y:S05]  /*8f80*/  BRA `(.L_x_163) ;  /* 0xffffffac00647947 */ /* 0x000fea000383ffff */
.L_x_70:
[----:B------:R-:W-:-:S07]  /*8f90*/  MOV R4, UR25 ;  /* 0x0000001900047c02 */ /* 0x000fce0008000f00 */
.L_x_164:
[----:B-1----:R1:W2:Y:S02]  /*8fa0*/  SYNCS.PHASECHK.TRANS64.TRYWAIT P0, [R4+URZ+0x100], R5 ;  /* 0x00010005040075a7 */ /* 0x0022a400080011ff */
[----:B--2---:R-:W-:Y:S05]  /*8fb0*/  @!P0 NANOSLEEP.SYNCS 0x989680 ;  /* 0x009896800000895d */ /* 0x004fea0003900000 */
[----:B------:R-:W2:Y:S02]  /*8fc0*/  @!P0 SYNCS.PHASECHK.TRANS64 P0, [R4+URZ+0x100], R5 ;  /* 0x00010005040085a7 */ /* 0x000ea400080010ff */
[----:B--2---:R-:W-:Y:S05]  /*8fd0*/  @!P0 BRA `(.L_x_164) ;  /* 0xfffffffc00f08947 */ /* 0x004fea000383ffff */
[----:B------:R-:W-:Y:S05]  /*8fe0*/  BRA `(.L_x_69) ;  /* 0xffffffac00847947 */ /* 0x000fea000383ffff */
.L_x_74:
[----:B-1----:R-:W-:Y:S07]  /*8ff0*/  MOV R4, UR18 ;  /* 0x0000001200047c02 */ /* 0x002fee0008000f00 */
.L_x_165:
[----:B-1----:R1:W2:Y:S02]  /*9000*/  SYNCS.PHASECHK.TRANS64.TRYWAIT P0, [R4+URZ], R7 ;  /* 0x00000007040075a7 */ /* 0x0022a400080011ff */
[----:B--2---:R-:W-:Y:S05]  /*9010*/  @!P0 NANOSLEEP.SYNCS 0x989680 ;  /* 0x009896800000895d */ /* 0x004fea0003900000 */
[----:B------:R-:W2:Y:S02]  /*9020*/  @!P0 SYNCS.PHASECHK.TRANS64 P0, [R4+URZ], R7 ;  /* 0x00000007040085a7 */ /* 0x000ea400080010ff */
[----:B--2---:R-:W-:Y:S05]  /*9030*/  @!P0 BRA `(.L_x_165) ;  /* 0xfffffffc00f08947 */ /* 0x004fea000383ffff */
[----:B------:R-:W-:Y:S05]  /*9040*/  BRA `(.L_x_73) ;  /* 0xffffffac00a87947 */ /* 0x000fea000383ffff */
.L_x_78:
[----:B--2---:R-:W-:-:S07]  /*9050*/  MOV R0, UR4 ;  /* 0x0000000400007c02 */ /* 0x004fce0008000f00 */
.L_x_166:
[----:B-1----:R1:W2:Y:S02]  /*9060*/  SYNCS.PHASECHK.TRANS64.TRYWAIT P0, [R0+URZ], R5 ;  /* 0x00000005000075a7 */ /* 0x0022a400080011ff */
[----:B--2---:R-:W-:Y:S05]  /*9070*/  @!P0 NANOSLEEP.SYNCS 0x989680 ;  /* 0x009896800000895d */ /* 0x004fea0003900000 */
[----:B------:R-:W2:Y:S02]  /*9080*/  @!P0 SYNCS.PHASECHK.TRANS64 P0, [R0+URZ], R5 ;  /* 0x00000005000085a7 */ /* 0x000ea400080010ff */
[----:B--2---:R-:W-:Y:S05]  /*9090*/  @!P0 BRA `(.L_x_166) ;  /* 0xfffffffc00f08947 */ /* 0x004fea000383ffff */
[----:B------:R-:W-:Y:S05]  /*90a0*/  BRA `(.L_x_167) ;  /* 0xffffffb000b07947 */ /* 0x000fea000383ffff */
.L_x_81:
[----:B------:R-:W-:-:S07]  /*90b0*/  MOV R0, UR20 ;  /* 0x0000001400007c02 */ /* 0x000fce0008000f00 */
.L_x_168:
[----:B-1----:R1:W2:Y:S02]  /*90c0*/  SYNCS.PHASECHK.TRANS64.TRYWAIT P1, [R0+URZ+0x110], R5 ;  /* 0x00011005000075a7 */ /* 0x0022a400080211ff */
[----:B--2---:R-:W-:Y:S05]  /*90d0*/  @!P1 NANOSLEEP.SYNCS 0x989680 ;  /* 0x009896800000995d */ /* 0x004fea0003900000 */
[----:B------:R-:W2:Y:S02]  /*90e0*/  @!P1 SYNCS.PHASECHK.TRANS64 P1, [R0+URZ+0x110], R5 ;  /* 0x00011005000095a7 */ /* 0x000ea400080210ff */
[----:B--2---:R-:W-:Y:S05]  /*90f0*/  @!P1 BRA `(.L_x_168) ;  /* 0xfffffffc00f09947 */ /* 0x004fea000383ffff */
[----:B------:R-:W-:Y:S05]  /*9100*/  BRA `(.L_x_169) ;  /* 0xffffffb000fc7947 */ /* 0x000fea000383ffff */
.L_x_86:
[----:B------:R-:W-:Y:S07]  /*9110*/  MOV R0, UR24 ;  /* 0x0000001800007c02 */ /* 0x000fee0008000f00 */
.L_x_170:
[----:B--2---:R2:W4:Y:S02]  /*9120*/  SYNCS.PHASECHK.TRANS64.TRYWAIT P0, [R0+URZ+0xe0], R5 ;  /* 0x0000e005000075a7 */ /* 0x00452400080011ff */
[----:B----4-:R-:W-:Y:S05]  /*9130*/  @!P0 NANOSLEEP.SYNCS 0x989680 ;  /* 0x009896800000895d */ /* 0x010fea0003900000 */
[----:B------:R-:W4:Y:S02]  /*9140*/  @!P0 SYNCS.PHASECHK.TRANS64 P0, [R0+URZ+0xe0], R5 ;  /* 0x0000e005000085a7 */ /* 0x000f2400080010ff */
[----:B----4-:R-:W-:Y:S05]  /*9150*/  @!P0 BRA `(.L_x_170) ;  /* 0xfffffffc00f08947 */ /* 0x010fea000383ffff */
[----:B------:R-:W-:Y:S05]  /*9160*/  BRA `(.L_x_171) ;  /* 0xffffffb800347947 */ /* 0x000fea000383ffff */
.L_x_89:
[----:B------:R-:W-:Y:S07]  /*9170*/  MOV R0, UR24 ;  /* 0x0000001800007c02 */ /* 0x000fee0008000f00 */
.L_x_172:
[----:B--2---:R2:W4:Y:S02]  /*9180*/  SYNCS.PHASECHK.TRANS64.TRYWAIT P2, [R0+URZ+0xd8], R13 ;  /* 0x0000d80d000075a7 */ /* 0x00452400080411ff */
[----:B----4-:R-:W-:Y:S05]  /*9190*/  @!P2 NANOSLEEP.SYNCS 0x989680 ;  /* 0x009896800000a95d */ /* 0x010fea0003900000 */
[----:B------:R-:W4:Y:S02]  /*91a0*/  @!P2 SYNCS.PHASECHK.TRANS64 P2, [R0+URZ+0xd8], R13 ;  /* 0x0000d80d0000a5a7 */ /* 0x000f2400080410ff */
[----:B----4-:R-:W-:Y:S05]  /*91b0*/  @!P2 BRA `(.L_x_172) ;  /* 0xfffffffc00f0a947 */ /* 0x010fea000383ffff */
[----:B------:R-:W-:Y:S05]  /*91c0*/  BRA `(.L_x_88) ;  /* 0xffffffbc00947947 */ /* 0x000fea000383ffff */
.L_x_92:
[----:B------:R-:W-:Y:S07]  /*91d0*/  MOV R0, UR4 ;  /* 0x0000000400007c02 */ /* 0x000fee0008000f00 */
.L_x_173:
[----:B--2---:R2:W3:Y:S02]  /*91e0*/  SYNCS.PHASECHK.TRANS64.TRYWAIT P1, [R0+URZ+0xb8], R13 ;  /* 0x0000b80d000075a7 */ /* 0x0044e400080211ff */
[----:B---3--:R-:W-:Y:S05]  /*91f0*/  @!P1 NANOSLEEP.SYNCS 0x989680 ;  /* 0x009896800000995d */ /* 0x008fea0003900000 */
[----:B------:R-:W3:Y:S02]  /*9200*/  @!P1 SYNCS.PHASECHK.TRANS64 P1, [R0+URZ+0xb8], R13 ;  /* 0x0000b80d000095a7 */ /* 0x000ee400080210ff */
[----:B---3--:R-:W-:Y:S05]  /*9210*/  @!P1 BRA `(.L_x_173) ;  /* 0xfffffffc00f09947 */ /* 0x008fea000383ffff */
[----:B------:R-:W-:Y:S05]  /*9220*/  BRA `(.L_x_174) ;  /* 0xffffffc0002c7947 */ /* 0x000fea000383ffff */
.L_x_93:
[----:B------:R-:W-:Y:S07]  /*9230*/  MOV R5, UR5 ;  /* 0x0000000500057c02 */ /* 0x000fee0008000f00 */
.L_x_175:
[----:B--2---:R2:W3:Y:S02]  /*9240*/  SYNCS.PHASECHK.TRANS64.TRYWAIT P0, [R5+URZ+0xb8], R12 ;  /* 0x0000b80c050075a7 */ /* 0x0044e400080011ff */
[----:B---3--:R-:W-:Y:S05]  /*9250*/  @!P0 NANOSLEEP.SYNCS 0x989680 ;  /* 0x009896800000895d */ /* 0x008fea0003900000 */
[----:B------:R-:W3:Y:S02]  /*9260*/  @!P0 SYNCS.PHASECHK.TRANS64 P0, [R5+URZ+0xb8], R12 ;  /* 0x0000b80c050085a7 */ /* 0x000ee400080010ff */
[----:B---3--:R-:W-:Y:S05]  /*9270*/  @!P0 BRA `(.L_x_175) ;  /* 0xfffffffc00f08947 */ /* 0x008fea000383ffff */
[----:B------:R-:W-:Y:S05]  /*9280*/  BRA `(.L_x_176) ;  /* 0xffffffc000947947 */ /* 0x000fea000383ffff */
.L_x_95:
[----:B------:R-:W-:-:S07]  /*9290*/  MOV R0, UR4 ;  /* 0x0000000400007c02 */ /* 0x000fce0008000f00 */
.L_x_177:
[----:B--2---:R2:W3:Y:S02]  /*92a0*/  SYNCS.PHASECHK.TRANS64.TRYWAIT P0, [R0+URZ], R3 ;  /* 0x00000003000075a7 */ /* 0x0044e400080011ff */
[----:B---3--:R-:W-:Y:S05]  /*92b0*/  @!P0 NANOSLEEP.SYNCS 0x989680 ;  /* 0x009896800000895d */ /* 0x008fea0003900000 */
[----:B------:R-:W3:Y:S02]  /*92c0*/  @!P0 SYNCS.PHASECHK.TRANS64 P0, [R0+URZ], R3 ;  /* 0x00000003000085a7 */ /* 0x000ee400080010ff */
[----:B---3--:R-:W-:Y:S05]  /*92d0*/  @!P0 BRA `(.L_x_177) ;  /* 0xfffffffc00f08947 */ /* 0x008fea000383ffff */
[----:B------:R-:W-:Y:S05]  /*92e0*/  BRA `(.L_x_178) ;  /* 0xffffffc400187947 */ /* 0x000fea000383ffff */
.L_x_96:
[----:B------:R-:W-:-:S07]  /*92f0*/  MOV R0, UR5 ;  /* 0x0000000500007c02 */ /* 0x000fce0008000f00 */
.L_x_179:
[----:B--2---:R2:W3:Y:S02]  /*9300*/  SYNCS.PHASECHK.TRANS64.TRYWAIT P0, [R0+URZ], R3 ;  /* 0x00000003000075a7 */ /* 0x0044e400080011ff */
[----:B---3--:R-:W-:Y:S05]  /*9310*/  @!P0 NANOSLEEP.SYNCS 0x989680 ;  /* 0x009896800000895d */ /* 0x008fea0003900000 */
[----:B------:R-:W3:Y:S02]  /*9320*/  @!P0 SYNCS.PHASECHK.TRANS64 P0, [R0+URZ], R3 ;  /* 0x00000003000085a7 */ /* 0x000ee400080010ff */
[----:B---3--:R-:W-:Y:S05]  /*9330*/  @!P0 BRA `(.L_x_179) ;  /* 0xfffffffc00f08947 */ /* 0x008fea000383ffff */
[----:B------:R-:W-:Y:S05]  /*9340*/  BRA `(.L_x_180) ;  /* 0xffffffc400247947 */ /* 0x000fea000383ffff */
.L_x_98:
[----:B------:R-:W-:Y:S07]  /*9350*/  MOV R0, UR49 ;  /* 0x0000003100007c02 */ /* 0x000fee0008000f00 */
.L_x_181:
[----:B-1----:R1:W2:Y:S02]  /*9360*/  SYNCS.PHASECHK.TRANS64.TRYWAIT P0, [R0+URZ+0xe0], R3 ;  /* 0x0000e003000075a7 */ /* 0x0022a400080011ff */
[----:B--2---:R-:W-:Y:S05]  /*9370*/  @!P0 NANOSLEEP.SYNCS 0x989680 ;  /* 0x009896800000895d */ /* 0x004fea0003900000 */
[----:B------:R-:W2:Y:S02]  /*9380*/  @!P0 SYNCS.PHASECHK.TRANS64 P0, [R0+URZ+0xe0], R3 ;  /* 0x0000e003000085a7 */ /* 0x000ea400080010ff */
[----:B--2---:R-:W-:Y:S05]  /*9390*/  @!P0 BRA `(.L_x_181) ;  /* 0xfffffffc00f08947 */ /* 0x004fea000383ffff */
[----:B------:R-:W-:Y:S05]  /*93a0*/  BRA `(.L_x_182) ;  /* 0xffffffc800147947 */ /* 0x000fea000383ffff */
.L_x_108:
[----:B-1----:R1:W3:Y:S02]  /*93b0*/  SYNCS.PHASECHK.TRANS64.TRYWAIT P1, [R0+URZ+0xa0], R5 ;  /* 0x0000a005000075a7 */ /* 0x0022e400080211ff */
[----:B---3--:R-:W-:Y:S05]  /*93c0*/  @!P1 NANOSLEEP.SYNCS 0x989680 ;  /* 0x009896800000995d */ /* 0x008fea0003900000 */
[----:B------:R-:W3:Y:S02]  /*93d0*/  @!P1 SYNCS.PHASECHK.TRANS64 P1, [R0+URZ+0xa0], R5 ;  /* 0x0000a005000095a7 */ /* 0x000ee400080210ff */
[----:B---3--:R-:W-:Y:S05]  /*93e0*/  @!P1 BRA `(.L_x_108) ;  /* 0xfffffffc00f09947 */ /* 0x008fea000383ffff */
[----:B------:R-:W-:Y:S05]  /*93f0*/  BRA `(.L_x_107) ;  /* 0xffffffd800087947 */ /* 0x000fea000383ffff */
.L_x_110:
[----:B-1----:R1:W4:Y:S02]  /*9400*/  SYNCS.PHASECHK.TRANS64.TRYWAIT P0, [R108+URZ+0xf0], R3 ;  /* 0x0000f0036c0075a7 */ /* 0x00232400080011ff */
[----:B----4-:R-:W-:Y:S05]  /*9410*/  @!P0 NANOSLEEP.SYNCS 0x989680 ;  /* 0x009896800000895d */ /* 0x010fea0003900000 */
[----:B------:R-:W4:Y:S02]  /*9420*/  @!P0 SYNCS.PHASECHK.TRANS64 P0, [R108+URZ+0xf0], R3 ;  /* 0x0000f0036c0085a7 */ /* 0x000f2400080010ff */
[----:B----4-:R-:W-:Y:S05]  /*9430*/  @!P0 BRA `(.L_x_110) ;  /* 0xfffffffc00f08947 */ /* 0x010fea000383ffff */
[----:B------:R-:W-:Y:S05]  /*9440*/  BRA `(.L_x_109) ;  /* 0xffffffd800407947 */ /* 0x000fea000383ffff */
.L_x_121:
[----:B--2---:R2:W4:Y:S02]  /*9450*/  SYNCS.PHASECHK.TRANS64.TRYWAIT P0, [R3+URZ+0xa0], R46 ;  /* 0x0000a02e030075a7 */ /* 0x00452400080011ff */
[----:B----4-:R-:W-:Y:S05]  /*9460*/  @!P0 NANOSLEEP.SYNCS 0x989680 ;  /* 0x009896800000895d */ /* 0x010fea0003900000 */
[----:B------:R-:W4:Y:S02]  /*9470*/  @!P0 SYNCS.PHASECHK.TRANS64 P0, [R3+URZ+0xa0], R46 ;  /* 0x0000a02e030085a7 */ /* 0x000f2400080010ff */
[----:B----4-:R-:W-:Y:S05]  /*9480*/  @!P0 BRA `(.L_x_121) ;  /* 0xfffffffc00f08947 */ /* 0x010fea000383ffff */
[----:B------:R-:W-:Y:S05]  /*9490*/  BRA `(.L_x_120) ;  /* 0xffffffe400347947 */ /* 0x000fea000383ffff */
        .weak           $__internal_0_$__cuda_sm10x_tcgen05_guardrail_trap_col_being_dealloced_not_returned_by_alloc
        .type           $__internal_0_$__cuda_sm10x_tcgen05_guardrail_trap_col_being_dealloced_not_returned_by_alloc,@function
        .size           $__internal_0_$__cuda_sm10x_tcgen05_guardrail_trap_col_being_dealloced_not_returned_by_alloc,($__internal_1_$__cuda_sm10x_tcgen05_guardrail_trap_phase_invalid_during_alloc - $__internal_0_$__cuda_sm10x_tcgen05_guardrail_trap_col_being_dealloced_not_returned_by_alloc)
$__internal_0_$__cuda_sm10x_tcgen05_guardrail_trap_col_being_dealloced_not_returned_by_alloc:
[----:B------:R-:W-:Y:S05]  /*94a0*/  BPT.TRAP 0x1 ;  /* 0x000000040000795c */ /* 0x000fea0000300000 */
[----:B------:R-:W-:-:S04]  /*94b0*/  HFMA2 R3, -RZ, RZ, 0, 0 ;  /* 0x00000000ff037431 */ /* 0x000fc800000001ff */
[----:B------:R-:W-:Y:S05]  /*94c0*/  RET.REL.NODEC R2 `(_ZN7cutlass13device_kernelINS_4conv6kernel13ConvUniversalINS1_16ConvProblemShapeILNS1_8OperatorE0ELi2EEENS1_10collective14CollectiveConvINS1_47MainloopSm100TmaUmmaWarpSpecializedImplicitGemmILS5_0ELi10ELi2ELi1ELi2EN4cute5tupleIJNSA_1CILi2EEENSC_ILi1EEESE_EEEEENSB_IJNSC_ILi256EEENSC_ILi64EEENSB_IJSI_EEEEEENS_10bfloat16_tESL_NSA_8TiledMMAINSA_8MMA_AtomIJNSA_26SM100_MMA_F16BF16_2x1SM_SSISL_SL_fLi256ELi64ELNSA_4UMMA5MajorE0ELSQ_0ELNSP_7ScaleInE0ELSR_0EEEEEENSA_6LayoutINSB_IJSE_SE_SE_EEENSB_IJNSC_ILi0EEESW_SW_EEEEENSB_IJNSA_10UnderscoreESZ_SZ_EEEEENS7_6detail27Sm100ImplicitGemmTileTraitsINSA_25SM100_TMA_2SM_LOAD_IM2COLENSA_14ComposedLayoutINSA_7SwizzleILi3ELi4ELi3EEENSA_18smem_ptr_flag_bitsILi16EEENSU_INSB_IJNSC_ILi8EEESI_EEENSB_IJSI_SE_EEEEEEEvEENS13_INSA_18SM100_TMA_2SM_LOADES1E_vEEEENS_8epilogue10collective18CollectiveEpilogueINS1J_23Sm100TmaWarpSpecializedILi3ELi2ELi32ELb1ELb0EEEJNSB_IJNSC_ILi128EEESI_SJ_EEENSB_IJNSU_IS1O_SE_EENSU_INSC_ILi32EEESE_EEEEESL_NSB_IJNSB_IJlllEEESE_SW_EEESL_S1V_NS1J_6fusion15FusionCallbacksIS1N_NS1W_17LinearCombinationISL_fSL_fLNS_15FloatRoundStyleE2EEES1P_S1T_JEEENSA_5SM1004TMEM4LOAD26SM100_TMEM_LOAD_32dp32b32xENSA_20SM90_TMA_LOAD_IM2COLENS15_INS16_ILi2ELi4ELi3EEES19_NSU_INSB_IJS1A_S1R_EEENSB_IJS1R_SE_EEEEEEENSA_39AutoVectorizingCopyWithAssumedAlignmentILi128EEENSA_21SM90_TMA_STORE_IM2COLES2B_S2D_S2D_EEEvvEEEEvNT_6ParamsE) ;  /* 0xffffff6802cc7950 */ /* 0x000fea0003c3ffff */
        .weak           $__internal_1_$__cuda_sm10x_tcgen05_guardrail_trap_phase_invalid_during_alloc
        .type           $__internal_1_$__cuda_sm10x_tcgen05_guardrail_trap_phase_invalid_during_alloc,@function
        .size           $__internal_1_$__cuda_sm10x_tcgen05_guardrail_trap_phase_invalid_during_alloc,($__internal_2_$__cuda_sm10x_tcgen05_guardrail_trap_unallocated_columns_being_dealloced - $__internal_1_$__cuda_sm10x_tcgen05_guardrail_trap_phase_invalid_during_alloc)
$__internal_1_$__cuda_sm10x_tcgen05_guardrail_trap_phase_invalid_during_alloc:
[----:B------:R-:W-:Y:S05]  /*94d0*/  BPT.TRAP 0x1 ;  /* 0x000000040000795c */ /* 0x000fea0000300000 */
[----:B------:R-:W-:-:S04]  /*94e0*/  MOV R5, 0x0 ;  /* 0x0000000000057802 */ /* 0x000fc80000000f00 */
[----:B------:R-:W-:Y:S05]  /*94f0*/  RET.REL.NODEC R4 `(_ZN7cutlass13device_kernelINS_4conv6kernel13ConvUniversalINS1_16ConvProblemShapeILNS1_8OperatorE0ELi2EEENS1_10collective14CollectiveConvINS1_47MainloopSm100TmaUmmaWarpSpecializedImplicitGemmILS5_0ELi10ELi2ELi1ELi2EN4cute5tupleIJNSA_1CILi2EEENSC_ILi1EEESE_EEEEENSB_IJNSC_ILi256EEENSC_ILi64EEENSB_IJSI_EEEEEENS_10bfloat16_tESL_NSA_8TiledMMAINSA_8MMA_AtomIJNSA_26SM100_MMA_F16BF16_2x1SM_SSISL_SL_fLi256ELi64ELNSA_4UMMA5MajorE0ELSQ_0ELNSP_7ScaleInE0ELSR_0EEEEEENSA_6LayoutINSB_IJSE_SE_SE_EEENSB_IJNSC_ILi0EEESW_SW_EEEEENSB_IJNSA_10UnderscoreESZ_SZ_EEEEENS7_6detail27Sm100ImplicitGemmTileTraitsINSA_25SM100_TMA_2SM_LOAD_IM2COLENSA_14ComposedLayoutINSA_7SwizzleILi3ELi4ELi3EEENSA_18smem_ptr_flag_bitsILi16EEENSU_INSB_IJNSC_ILi8EEESI_EEENSB_IJSI_SE_EEEEEEEvEENS13_INSA_18SM100_TMA_2SM_LOADES1E_vEEEENS_8epilogue10collective18CollectiveEpilogueINS1J_23Sm100TmaWarpSpecializedILi3ELi2ELi32ELb1ELb0EEEJNSB_IJNSC_ILi128EEESI_SJ_EEENSB_IJNSU_IS1O_SE_EENSU_INSC_ILi32EEESE_EEEEESL_NSB_IJNSB_IJlllEEESE_SW_EEESL_S1V_NS1J_6fusion15FusionCallbacksIS1N_NS1W_17LinearCombinationISL_fSL_fLNS_15FloatRoundStyleE2EEES1P_S1T_JEEENSA_5SM1004TMEM4LOAD26SM100_TMEM_LOAD_32dp32b32xENSA_20SM90_TMA_LOAD_IM2COLENS15_INS16_ILi2ELi4ELi3EEES19_NSU_INSB_IJS1A_S1R_EEENSB_IJS1R_SE_EEEEEEENSA_39AutoVectorizingCopyWithAssumedAlignmentILi128EEENSA_21SM90_TMA_STORE_IM2COLES2B_S2D_S2D_EEEvvEEEEvNT_6ParamsE) ;  /* 0xffffff6804c07950 */ /* 0x000fea0003c3ffff */
        .weak           $__internal_2_$__cuda_sm10x_tcgen05_guardrail_trap_unallocated_columns_being_dealloced
        .type           $__internal_2_$__cuda_sm10x_tcgen05_guardrail_trap_unallocated_columns_being_dealloced,@function
        .size           $__internal_2_$__cuda_sm10x_tcgen05_guardrail_trap_unallocated_columns_being_dealloced,(.L_x_184 - $__internal_2_$__cuda_sm10x_tcgen05_guardrail_trap_unallocated_columns_being_dealloced)
$__internal_2_$__cuda_sm10x_tcgen05_guardrail_trap_unallocated_columns_being_dealloced:
[----:B------:R-:W-:Y:S05]  /*9500*/  BPT.TRAP 0x1 ;  /* 0x000000040000795c */ /* 0x000fea0000300000 */
[----:B------:R-:W-:-:S04]  /*9510*/  HFMA2 R3, -RZ, RZ, 0, 0 ;  /* 0x00000000ff037431 */ /* 0x000fc800000001ff */
[----:B------:R-:W-:Y:S05]  /*9520*/  RET.REL.NODEC R2 `(_ZN7cutlass13device_kernelINS_4conv6kernel13ConvUniversalINS1_16ConvProblemShapeILNS1_8OperatorE0ELi2EEENS1_10collective14CollectiveConvINS1_47MainloopSm100TmaUmmaWarpSpecializedImplicitGemmILS5_0ELi10ELi2ELi1ELi2EN4cute5tupleIJNSA_1CILi2EEENSC_ILi1EEESE_EEEEENSB_IJNSC_ILi256EEENSC_ILi64EEENSB_IJSI_EEEEEENS_10bfloat16_tESL_NSA_8TiledMMAINSA_8MMA_AtomIJNSA_26SM100_MMA_F16BF16_2x1SM_SSISL_SL_fLi256ELi64ELNSA_4UMMA5MajorE0ELSQ_0ELNSP_7ScaleInE0ELSR_0EEEEEENSA_6LayoutINSB_IJSE_SE_SE_EEENSB_IJNSC_ILi0EEESW_SW_EEEEENSB_IJNSA_10UnderscoreESZ_SZ_EEEEENS7_6detail27Sm100ImplicitGemmTileTraitsINSA_25SM100_TMA_2SM_LOAD_IM2COLENSA_14ComposedLayoutINSA_7SwizzleILi3ELi4ELi3EEENSA_18smem_ptr_flag_bitsILi16EEENSU_INSB_IJNSC_ILi8EEESI_EEENSB_IJSI_SE_EEEEEEEvEENS13_INSA_18SM100_TMA_2SM_LOADES1E_vEEEENS_8epilogue10collective18CollectiveEpilogueINS1J_23Sm100TmaWarpSpecializedILi3ELi2ELi32ELb1ELb0EEEJNSB_IJNSC_ILi128EEESI_SJ_EEENSB_IJNSU_IS1O_SE_EENSU_INSC_ILi32EEESE_EEEEESL_NSB_IJNSB_IJlllEEESE_SW_EEESL_S1V_NS1J_6fusion15FusionCallbacksIS1N_NS1W_17LinearCombinationISL_fSL_fLNS_15FloatRoundStyleE2EEES1P_S1T_JEEENSA_5SM1004TMEM4LOAD26SM100_TMEM_LOAD_32dp32b32xENSA_20SM90_TMA_LOAD_IM2COLENS15_INS16_ILi2ELi4ELi3EEES19_NSU_INSB_IJS1A_S1R_EEENSB_IJS1R_SE_EEEEEEENSA_39AutoVectorizingCopyWithAssumedAlignmentILi128EEENSA_21SM90_TMA_STORE_IM2COLES2B_S2D_S2D_EEEvvEEEEvNT_6ParamsE) ;  /* 0xffffff6802b47950 */ /* 0x000fea0003c3ffff */
.L_x_183:
[----:B------:R-:W-:-:S00]  /*9530*/  BRA `(.L_x_183) ;  /* 0xfffffffc00fc7947 */ /* 0x000fc0000383ffff */
[----:B------:R-:W-:-:S00]  /*9540*/  NOP ;  /* 0x0000000000007918 */ /* 0x000fc00000000000 */
        /* <DEDUP_REMOVED lines=11> */
.L_x_184:


//--------------------- .nv.global.init           --------------------------
	.section	.nv.global.init,"aw",@progbits
.nv.global.init:
	.type		$str$29,@object
	.size		$str$29,($str$30 - $str$29)
$str$29:
        /*0000*/ 	.byte	0x28, 0x61, 0x64, 0x64, 0x72, 0x65, 0x73, 0x73, 0x20, 0x26, 0x20, 0x6d, 0x61, 0x73, 0x6b, 0x29
        /*0010*/ 	.byte	0x20, 0x3d, 0x3d, 0x20, 0x30, 0x00
	.type		$str$30,@object
	.size		$str$30,($str$28 - $str$30)
$str$30:
        /*0016*/ 	.byte	0x2f, 0x74, 0x6d, 0x70, 0x2f, 0x63, 0x75, 0x74, 0x6c, 0x61, 0x73, 0x73, 0x5f, 0x73, 0x77, 0x65
        /*0026*/ 	.byte	0x65, 0x70, 0x5f, 0x73, 0x72, 0x63, 0x2f, 0x69, 0x6e, 0x63, 0x6c, 0x75, 0x64, 0x65, 0x2f, 0x63
        /*0036*/ 	.byte	0x75, 0x74, 0x65, 0x2f, 0x70, 0x6f, 0x69, 0x6e, 0x74, 0x65, 0x72, 0x5f, 0x66, 0x6c, 0x61, 0x67
        /*0046*/ 	.byte	0x67, 0x65, 0x64, 0x2e, 0x68, 0x70, 0x70, 0x00
	.type		$str$28,@object
	.size		$str$28,($str$27 - $str$28)
$str$28:
        /*004e*/ 	.byte	0x2f, 0x74, 0x6d, 0x70, 0x2f, 0x63, 0x75, 0x74, 0x6c, 0x61, 0x73, 0x73, 0x5f, 0x73, 0x77, 0x65
        /*005e*/ 	.byte	0x65, 0x70, 0x5f, 0x73, 0x72, 0x63, 0x2f, 0x69, 0x6e, 0x63, 0x6c, 0x75, 0x64, 0x65, 0x2f, 0x63
        /*006e*/ 	.byte	0x75, 0x74, 0x65, 0x2f, 0x61, 0x74, 0x6f, 0x6d, 0x2f, 0x63, 0x6f, 0x70, 0x79, 0x5f, 0x74, 0x72
        /*007e*/ 	.byte	0x61, 0x69, 0x74, 0x73, 0x5f, 0x73, 0x6d, 0x31, 0x30, 0x30, 0x2e, 0x68, 0x70, 0x70, 0x00
	.type		$str$27,@object
	.size		$str$27,(__unnamed_1 - $str$27)
$str$27:
        /*008d*/ 	.byte	0x28, 0x28, 0x75, 0x69, 0x6e, 0x74, 0x33, 0x32, 0x5f, 0x74, 0x28, 0x74, 0x68, 0x72, 0x65, 0x61
        /*009d*/ 	.byte	0x64, 0x49, 0x64, 0x78, 0x2e, 0x78, 0x29, 0x20, 0x2f, 0x20, 0x33, 0x32, 0x29, 0x20, 0x25, 0x20
        /*00ad*/ 	.byte	0x34, 0x29, 0x20, 0x3d, 0x3d, 0x20, 0x28, 0x28, 0x28, 0x74, 0x6d, 0x65, 0x6d, 0x5f, 0x61, 0x64
        /*00bd*/ 	.byte	0x64, 0x72, 0x20, 0x3e, 0x3e, 0x20, 0x31, 0x36, 0x29, 0x20, 0x2f, 0x20, 0x33, 0x32, 0x29, 0x20
        /*00cd*/ 	.byte	0x25, 0x20, 0x34, 0x29, 0x00
	.type		__unnamed_1,@object
	.size		__unnamed_1,(__unnamed_2 - __unnamed_1)
__unnamed_1:
        /*00d2*/ 	.byte	0x61, 0x75, 0x74, 0x6f, 0x20, 0x63, 0x75, 0x74, 0x65, 0x3a, 0x3a, 0x61, 0x73, 0x5f, 0x70, 0x6f
        /* <DEDUP_REMOVED lines=24> */
        /*0262*/ 	.byte	0x34, 0x30, 0x39, 0x36, 0x3e, 0x3e, 0x3e, 0x3e, 0x5d, 0x00
	.type		__unnamed_2,@object
	.size		__unnamed_2,(.L_2 - __unnamed_2)
__unnamed_2:
        /* <DEDUP_REMOVED lines=42> */
        /*050c*/ 	.byte	0x3e, 0x3e, 0x5d, 0x00
.L_2:


//--------------------- .nv.shared._ZN7cutlass13device_kernelINS_4conv6kernel13ConvUniversalINS1_16ConvProblemShapeILNS1_8OperatorE0ELi2EEENS1_10collective14CollectiveConvINS1_47MainloopSm100TmaUmmaWarpSpecializedImplicitGemmILS5_0ELi10ELi2ELi1ELi2EN4cute5tupleIJNSA_1CILi2EEENSC_ILi1EEESE_EEEEENSB_IJNSC_ILi256EEENSC_ILi64EEENSB_IJSI_EEEEEENS_10bfloat16_tESL_NSA_8TiledMMAINSA_8MMA_AtomIJNSA_26SM100_MMA_F16BF16_2x1SM_SSISL_SL_fLi256ELi64ELNSA_4UMMA5MajorE0ELSQ_0ELNSP_7ScaleInE0ELSR_0EEEEEENSA_6LayoutINSB_IJSE_SE_SE_EEENSB_IJNSC_ILi0EEESW_SW_EEEEENSB_IJNSA_10UnderscoreESZ_SZ_EEEEENS7_6detail27Sm100ImplicitGemmTileTraitsINSA_25SM100_TMA_2SM_LOAD_IM2COLENSA_14ComposedLayoutINSA_7SwizzleILi3ELi4ELi3EEENSA_18smem_ptr_flag_bitsILi16EEENSU_INSB_IJNSC_ILi8EEESI_EEENSB_IJSI_SE_EEEEEEEvEENS13_INSA_18SM100_TMA_2SM_LOADES1E_vEEEENS_8epilogue10collective18CollectiveEpilogueINS1J_23Sm100TmaWarpSpecializedILi3ELi2ELi32ELb1ELb0EEEJNSB_IJNSC_ILi128EEESI_SJ_EEENSB_IJNSU_IS1O_SE_EENSU_INSC_ILi32EEESE_EEEEESL_NSB_IJNSB_IJlllEEESE_SW_EEESL_S1V_NS1J_6fusion15FusionCallbacksIS1N_NS1W_17LinearCombinationISL_fSL_fLNS_15FloatRoundStyleE2EEES1P_S1T_JEEENSA_5SM1004TMEM4LOAD26SM100_TMEM_LOAD_32dp32b32xENSA_20SM90_TMA_LOAD_IM2COLENS15_INS16_ILi2ELi4ELi3EEES19_NSU_INSB_IJS1A_S1R_EEENSB_IJS1R_SE_EEEEEEENSA_39AutoVectorizingCopyWithAssumedAlignmentILi128EEENSA_21SM90_TMA_STORE_IM2COLES2B_S2D_S2D_EEEvvEEEEvNT_6ParamsE --------------------------
	.section	.nv.shared._ZN7cutlass13device_kernelINS_4conv6kernel13ConvUniversalINS1_16ConvProblemShapeILNS1_8OperatorE0ELi2EEENS1_10collective14CollectiveConvINS1_47MainloopSm100TmaUmmaWarpSpecializedImplicitGemmILS5_0ELi10ELi2ELi1ELi2EN4cute5tupleIJNSA_1CILi2EEENSC_ILi1EEESE_EEEEENSB_IJNSC_ILi256EEENSC_ILi64EEENSB_IJSI_EEEEEENS_10bfloat16_tESL_NSA_8TiledMMAINSA_8MMA_AtomIJNSA_26SM100_MMA_F16BF16_2x1SM_SSISL_SL_fLi256ELi64ELNSA_4UMMA5MajorE0ELSQ_0ELNSP_7ScaleInE0ELSR_0EEEEEENSA_6LayoutINSB_IJSE_SE_SE_EEENSB_IJNSC_ILi0EEESW_SW_EEEEENSB_IJNSA_10UnderscoreESZ_SZ_EEEEENS7_6detail27Sm100ImplicitGemmTileTraitsINSA_25SM100_TMA_2SM_LOAD_IM2COLENSA_14ComposedLayoutINSA_7SwizzleILi3ELi4ELi3EEENSA_18smem_ptr_flag_bitsILi16EEENSU_INSB_IJNSC_ILi8EEESI_EEENSB_IJSI_SE_EEEEEEEvEENS13_INSA_18SM100_TMA_2SM_LOADES1E_vEEEENS_8epilogue10collective18CollectiveEpilogueINS1J_23Sm100TmaWarpSpecializedILi3ELi2ELi32ELb1ELb0EEEJNSB_IJNSC_ILi128EEESI_SJ_EEENSB_IJNSU_IS1O_SE_EENSU_INSC_ILi32EEESE_EEEEESL_NSB_IJNSB_IJlllEEESE_SW_EEESL_S1V_NS1J_6fusion15FusionCallbacksIS1N_NS1W_17LinearCombinationISL_fSL_fLNS_15FloatRoundStyleE2EEES1P_S1T_JEEENSA_5SM1004TMEM4LOAD26SM100_TMEM_LOAD_32dp32b32xENSA_20SM90_TMA_LOAD_IM2COLENS15_INS16_ILi2ELi4ELi3EEES19_NSU_INSB_IJS1A_S1R_EEENSB_IJS1R_SE_EEEEEEENSA_39AutoVectorizingCopyWithAssumedAlignmentILi128EEENSA_21SM90_TMA_STORE_IM2COLES2B_S2D_S2D_EEEvvEEEEvNT_6ParamsE,"aw",@nobits
	.sectionflags	@""
	.align	16
	.zero		1024


//--------------------- .nv.shared.reserved.0     --------------------------
	.section	.nv.shared.reserved.0,"aw",@nobits
	.weak		__nv_reservedSMEM_offset_0_alias
	.size		__nv_reservedSMEM_offset_0_alias, 0, 64
	.other		__nv_reservedSMEM_offset_0_alias,@"STO_CUDA_RESERVED_SHARED STV_DEFAULT"
__nv_reservedSMEM_offset_0_alias:
	.zero		0
.nv.shared.reserved.0:
	.zero		64
	.weak		__nv_reservedSMEM_tcgen05_partition
	.type		__nv_reservedSMEM_tcgen05_partition,@object
	.size		__nv_reservedSMEM_tcgen05_partition,(.L_0 - __nv_reservedSMEM_tcgen05_partition)
__nv_reservedSMEM_tcgen05_partition:
	.zero		32
.L_0:


//--------------------- .nv.global                --------------------------
	.section	.nv.global,"aw",@nobits
.nv.global:
	.type		_ZN39_INTERNAL_d870c811_4_k_cu_ce883418_30604cute1_E,@object
	.size		_ZN39_INTERNAL_d870c811_4_k_cu_ce883418_30604cute1_E,(_ZN39_INTERNAL_d870c811_4_k_cu_ce883418_30604cuda3std3__45__cpo6cbeginE - _ZN39_INTERNAL_d870c811_4_k_cu_ce883418_30604cute1_E)
_ZN39_INTERNAL_d870c811_4_k_cu_ce883418_30604cute1_E:
	.zero		1
	.type		_ZN39_INTERNAL_d870c811_4_k_cu_ce883418_30604cuda3std3__45__cpo6cbeginE,@object
	.size		_ZN39_INTERNAL_d870c811_4_k_cu_ce883418_30604cuda3std3__45__cpo6cbeginE,(_ZN39_INTERNAL_d870c811_4_k_cu_ce883418_30604cuda3std3__48in_placeE - _ZN39_INTERNAL_d870c811_4_k_cu_ce883418_30604cuda3std3__45__cpo6cbeginE)
_ZN39_INTERNAL_d870c811_4_k_cu_ce883418_30604cuda3std3__45__cpo6cbeginE:
	.zero		1
	.type		_ZN39_INTERNAL_d870c811_4_k_cu_ce883418_30604cuda3std3__48in_placeE,@object
	.size		_ZN39_INTERNAL_d870c811_4_k_cu_ce883418_30604cuda3std3__48in_placeE,(_ZN39_INTERNAL_d870c811_4_k_cu_ce883418_30604cuda3std6ranges3__45__cpo9iter_moveE - _ZN39_INTERNAL_d870c811_4_k_cu_ce883418_30604cuda3std3__48in_placeE)
_ZN39_INTERNAL_d870c811_4_k_cu_ce883418_30604cuda3std3__48in_placeE:
	.zero		1
	.type		_ZN39_INTERNAL_d870c811_4_k_cu_ce883418_30604cuda3std6ranges3__45__cpo9iter_moveE,@object
	.size		_ZN39_INTERNAL_d870c811_4_k_cu_ce883418_30604cuda3std6ranges3__45__cpo9iter_moveE,(_ZN39_INTERNAL_d870c811_4_k_cu_ce883418_30604cuda3std3__45__cpo5beginE - _ZN39_INTERNAL_d870c811_4_k_cu_ce883418_30604cuda3std6ranges3__45__cpo9iter_moveE)
_ZN39_INTERNAL_d870c811_4_k_cu_ce883418_30604cuda3std6ranges3__45__cpo9iter_moveE:
	.zero		1
	.type		_ZN39_INTERNAL_d870c811_4_k_cu_ce883418_30604cuda3std3__45__cpo5beginE,@object
	.size		_ZN39_INTERNAL_d870c811_4_k_cu_ce883418_30604cuda3std3__45__cpo5beginE,(_ZN39_INTERNAL_d870c811_4_k_cu_ce883418_30604cuda3std3__441_GLOBAL__N__d870c811_4_k_cu_ce883418_30606ignoreE - _ZN39_INTERNAL_d870c811_4_k_cu_ce883418_30604cuda3std3__45__cpo5beginE)
_ZN39_INTERNAL_d870c811_4_k_cu_ce883418_30604cuda3std3__45__cpo5beginE:
	.zero		1
	.type		_ZN39_INTERNAL_d870c811_4_k_cu_ce883418_30604cuda3std3__441_GLOBAL__N__d870c811_4_k_cu_ce883418_30606ignoreE,@object
	.size		_ZN39_INTERNAL_d870c811_4_k_cu_ce883418_30604cuda3std3__441_GLOBAL__N__d870c811_4_k_cu_ce883418_30606ignoreE,(_ZN39_INTERNAL_d870c811_4_k_cu_ce883418_30604cute7productE - _ZN39_INTERNAL_d870c811_4_k_cu_ce883418_30604cuda3std3__441_GLOBAL__N__d870c811_4_k_cu_ce883418_30606ignoreE)
_ZN39_INTERNAL_d870c811_4_k_cu_ce883418_30604cuda3std3__441_GLOBAL__N__d870c811_4_k_cu_ce883418_30606ignoreE:
	.zero		1
	.type		_ZN39_INTERNAL_d870c811_4_k_cu_ce883418_30604cute7productE,@object
	.size		_ZN39_INTERNAL_d870c811_4_k_cu_ce883418_30604cute7productE,(_ZN39_INTERNAL_d870c811_4_k_cu_ce883418_30604cuda3std3__45__cpo3endE - _ZN39_INTERNAL_d870c811_4_k_cu_ce883418_30604cute7productE)
_ZN39_INTERNAL_d870c811_4_k_cu_ce883418_30604cute7productE:
	.zero		1
	.type		_ZN39_INTERNAL_d870c811_4_k_cu_ce883418_30604cuda3std3__45__cpo3endE,@object
	.size		_ZN39_INTERNAL_d870c811_4_k_cu_ce883418_30604cuda3std3__45__cpo3endE,(_ZN39_INTERNAL_d870c811_4_k_cu_ce883418_30604cuda3std3__419piecewise_constructE - _ZN39_INTERNAL_d870c811_4_k_cu_ce883418_30604cuda3std3__45__cpo3endE)
_ZN39_INTERNAL_d870c811_4_k_cu_ce883418_30604cuda3std3__45__cpo3endE:
	.zero		1
	.type		_ZN39_INTERNAL_d870c811_4_k_cu_ce883418_30604cuda3std3__419piecewise_constructE,@object
	.size		_ZN39_INTERNAL_d870c811_4_k_cu_ce883418_30604cuda3std3__419piecewise_constructE,(_ZN39_INTERNAL_d870c811_4_k_cu_ce883418_30604cuda3std3__45__cpo4cendE - _ZN39_INTERNAL_d870c811_4_k_cu_ce883418_30604cuda3std3__419piecewise_constructE)
_ZN39_INTERNAL_d870c811_4_k_cu_ce883418_30604cuda3std3__419piecewise_constructE:
	.zero		1
	.type		_ZN39_INTERNAL_d870c811_4_k_cu_ce883418_30604cuda3std3__45__cpo4cendE,@object
	.size		_ZN39_INTERNAL_d870c811_4_k_cu_ce883418_30604cuda3std3__45__cpo4cendE,(_ZN39_INTERNAL_d870c811_4_k_cu_ce883418_30604cuda3std6ranges3__45__cpo4swapE - _ZN39_INTERNAL_d870c811_4_k_cu_ce883418_30604cuda3std3__45__cpo4cendE)
_ZN39_INTERNAL_d870c811_4_k_cu_ce883418_30604cuda3std3__45__cpo4cendE:
	.zero		1
	.type		_ZN39_INTERNAL_d870c811_4_k_cu_ce883418_30604cuda3std6ranges3__45__cpo4swapE,@object
	.size		_ZN39_INTERNAL_d870c811_4_k_cu_ce883418_30604cuda3std6ranges3__45__cpo4swapE,(.L_10 - _ZN39_INTERNAL_d870c811_4_k_cu_ce883418_30604cuda3std6ranges3__45__cpo4swapE)
_ZN39_INTERNAL_d870c811_4_k_cu_ce883418_30604cuda3std6ranges3__45__cpo4swapE:
	.zero		1
.L_10:


//--------------------- .nv.constant0._ZN7cutlass13device_kernelINS_4conv6kernel13ConvUniversalINS1_16ConvProblemShapeILNS1_8OperatorE0ELi2EEENS1_10collective14CollectiveConvINS1_47MainloopSm100TmaUmmaWarpSpecializedImplicitGemmILS5_0ELi10ELi2ELi1ELi2EN4cute5tupleIJNSA_1CILi2EEENSC_ILi1EEESE_EEEEENSB_IJNSC_ILi256EEENSC_ILi64EEENSB_IJSI_EEEEEENS_10bfloat16_tESL_NSA_8TiledMMAINSA_8MMA_AtomIJNSA_26SM100_MMA_F16BF16_2x1SM_SSISL_SL_fLi256ELi64ELNSA_4UMMA5MajorE0ELSQ_0ELNSP_7ScaleInE0ELSR_0EEEEEENSA_6LayoutINSB_IJSE_SE_SE_EEENSB_IJNSC_ILi0EEESW_SW_EEEEENSB_IJNSA_10UnderscoreESZ_SZ_EEEEENS7_6detail27Sm100ImplicitGemmTileTraitsINSA_25SM100_TMA_2SM_LOAD_IM2COLENSA_14ComposedLayoutINSA_7SwizzleILi3ELi4ELi3EEENSA_18smem_ptr_flag_bitsILi16EEENSU_INSB_IJNSC_ILi8EEESI_EEENSB_IJSI_SE_EEEEEEEvEENS13_INSA_18SM100_TMA_2SM_LOADES1E_vEEEENS_8epilogue10collective18CollectiveEpilogueINS1J_23Sm100TmaWarpSpecializedILi3ELi2ELi32ELb1ELb0EEEJNSB_IJNSC_ILi128EEESI_SJ_EEENSB_IJNSU_IS1O_SE_EENSU_INSC_ILi32EEESE_EEEEESL_NSB_IJNSB_IJlllEEESE_SW_EEESL_S1V_NS1J_6fusion15FusionCallbacksIS1N_NS1W_17LinearCombinationISL_fSL_fLNS_15FloatRoundStyleE2EEES1P_S1T_JEEENSA_5SM1004TMEM4LOAD26SM100_TMEM_LOAD_32dp32b32xENSA_20SM90_TMA_LOAD_IM2COLENS15_INS16_ILi2ELi4ELi3EEES19_NSU_INSB_IJS1A_S1R_EEENSB_IJS1R_SE_EEEEEEENSA_39AutoVectorizingCopyWithAssumedAlignmentILi128EEENSA_21SM90_TMA_STORE_IM2COLES2B_S2D_S2D_EEEvvEEEEvNT_6ParamsE --------------------------
	.section	.nv.constant0._ZN7cutlass13device_kernelINS_4conv6kernel13ConvUniversalINS1_16ConvProblemShapeILNS1_8OperatorE0ELi2EEENS1_10collective14CollectiveConvINS1_47MainloopSm100TmaUmmaWarpSpecializedImplicitGemmILS5_0ELi10ELi2ELi1ELi2EN4cute5tupleIJNSA_1CILi2EEENSC_ILi1EEESE_EEEEENSB_IJNSC_ILi256EEENSC_ILi64EEENSB_IJSI_EEEEEENS_10bfloat16_tESL_NSA_8TiledMMAINSA_8MMA_AtomIJNSA_26SM100_MMA_F16BF16_2x1SM_SSISL_SL_fLi256ELi64ELNSA_4UMMA5MajorE0ELSQ_0ELNSP_7ScaleInE0ELSR_0EEEEEENSA_6LayoutINSB_IJSE_SE_SE_EEENSB_IJNSC_ILi0EEESW_SW_EEEEENSB_IJNSA_10UnderscoreESZ_SZ_EEEEENS7_6detail27Sm100ImplicitGemmTileTraitsINSA_25SM100_TMA_2SM_LOAD_IM2COLENSA_14ComposedLayoutINSA_7SwizzleILi3ELi4ELi3EEENSA_18smem_ptr_flag_bitsILi16EEENSU_INSB_IJNSC_ILi8EEESI_EEENSB_IJSI_SE_EEEEEEEvEENS13_INSA_18SM100_TMA_2SM_LOADES1E_vEEEENS_8epilogue10collective18CollectiveEpilogueINS1J_23Sm100TmaWarpSpecializedILi3ELi2ELi32ELb1ELb0EEEJNSB_IJNSC_ILi128EEESI_SJ_EEENSB_IJNSU_IS1O_SE_EENSU_INSC_ILi32EEESE_EEEEESL_NSB_IJNSB_IJlllEEESE_SW_EEESL_S1V_NS1J_6fusion15FusionCallbacksIS1N_NS1W_17LinearCombinationISL_fSL_fLNS_15FloatRoundStyleE2EEES1P_S1T_JEEENSA_5SM1004TMEM4LOAD26SM100_TMEM_LOAD_32dp32b32xENSA_20SM90_TMA_LOAD_IM2COLENS15_INS16_ILi2ELi4ELi3EEES19_NSU_INSB_IJS1A_S1R_EEENSB_IJS1R_SE_EEEEEEENSA_39AutoVectorizingCopyWithAssumedAlignmentILi128EEENSA_21SM90_TMA_STORE_IM2COLES2B_S2D_S2D_EEEvvEEEEvNT_6ParamsE,"a",@progbits
	.sectionflags	@""
	.align	4
.nv.constant0._ZN7cutlass13device_kernelINS_4conv6kernel13ConvUniversalINS1_16ConvProblemShapeILNS1_8OperatorE0ELi2EEENS1_10collective14CollectiveConvINS1_47MainloopSm100TmaUmmaWarpSpecializedImplicitGemmILS5_0ELi10ELi2ELi1ELi2EN4cute5tupleIJNSA_1CILi2EEENSC_ILi1EEESE_EEEEENSB_IJNSC_ILi256EEENSC_ILi64EEENSB_IJSI_EEEEEENS_10bfloat16_tESL_NSA_8TiledMMAINSA_8MMA_AtomIJNSA_26SM100_MMA_F16BF16_2x1SM_SSISL_SL_fLi256ELi64ELNSA_4UMMA5MajorE0ELSQ_0ELNSP_7ScaleInE0ELSR_0EEEEEENSA_6LayoutINSB_IJSE_SE_SE_EEENSB_IJNSC_ILi0EEESW_SW_EEEEENSB_IJNSA_10UnderscoreESZ_SZ_EEEEENS7_6detail27Sm100ImplicitGemmTileTraitsINSA_25SM100_TMA_2SM_LOAD_IM2COLENSA_14ComposedLayoutINSA_7SwizzleILi3ELi4ELi3EEENSA_18smem_ptr_flag_bitsILi16EEENSU_INSB_IJNSC_ILi8EEESI_EEENSB_IJSI_SE_EEEEEEEvEENS13_INSA_18SM100_TMA_2SM_LOADES1E_vEEEENS_8epilogue10collective18CollectiveEpilogueINS1J_23Sm100TmaWarpSpecializedILi3ELi2ELi32ELb1ELb0EEEJNSB_IJNSC_ILi128EEESI_SJ_EEENSB_IJNSU_IS1O_SE_EENSU_INSC_ILi32EEESE_EEEEESL_NSB_IJNSB_IJlllEEESE_SW_EEESL_S1V_NS1J_6fusion15FusionCallbacksIS1N_NS1W_17LinearCombinationISL_fSL_fLNS_15FloatRoundStyleE2EEES1P_S1T_JEEENSA_5SM1004TMEM4LOAD26SM100_TMEM_LOAD_32dp32b32xENSA_20SM90_TMA_LOAD_IM2COLENS15_INS16_ILi2ELi4ELi3EEES19_NSU_INSB_IJS1A_S1R_EEENSB_IJS1R_SE_EEEEEEENSA_39AutoVectorizingCopyWithAssumedAlignmentILi128EEENSA_21SM90_TMA_STORE_IM2COLES2B_S2D_S2D_EEEvvEEEEvNT_6ParamsE:
	.zero		2944


//--------------------- SYMBOLS --------------------------

	.type		.nv.reservedSmem.offset0,@object
	.size		.nv.reservedSmem.offset0,0x4
	.type		.nv.reservedSmem.cap,@object
	.size		.nv.reservedSmem.cap,0x4
	.type		__assertfail,@function
